//
// Generated by NVIDIA NVVM Compiler
//
// Compiler Build ID: CL-36424714
// Cuda compilation tools, release 13.0, V13.0.88
// Based on NVVM 20.0.0
//

.version 9.0
.target sm_100
.address_size 64

	// .globl	_Z9getVoxelsPfiPiS_ii

.visible .entry _Z9getVoxelsPfiPiS_ii(
	.param .u64 .ptr .align 1 _Z9getVoxelsPfiPiS_ii_param_0,
	.param .u32 _Z9getVoxelsPfiPiS_ii_param_1,
	.param .u64 .ptr .align 1 _Z9getVoxelsPfiPiS_ii_param_2,
	.param .u64 .ptr .align 1 _Z9getVoxelsPfiPiS_ii_param_3,
	.param .u32 _Z9getVoxelsPfiPiS_ii_param_4,
	.param .u32 _Z9getVoxelsPfiPiS_ii_param_5
)
{
	.reg .pred 	%p<9>;
	.reg .b32 	%r<29>;
	.reg .b32 	%f<169>;
	.reg .b64 	%rd<23>;

	ld.param.u64 	%rd4, [_Z9getVoxelsPfiPiS_ii_param_0];
	ld.param.u32 	%r5, [_Z9getVoxelsPfiPiS_ii_param_4];
	ld.param.u32 	%r6, [_Z9getVoxelsPfiPiS_ii_param_5];
	cvta.to.global.u64 	%rd1, %rd4;
	mov.u32 	%r8, %ntid.x;
	mov.u32 	%r9, %ctaid.x;
	mov.u32 	%r10, %tid.x;
	mad.lo.s32 	%r1, %r8, %r9, %r10;
	mov.u32 	%r11, %ntid.y;
	mov.u32 	%r12, %ctaid.y;
	mov.u32 	%r13, %tid.y;
	mad.lo.s32 	%r14, %r11, %r12, %r13;
	add.s32 	%r15, %r5, -1;
	setp.ge.s32 	%p1, %r1, %r15;
	add.s32 	%r16, %r6, -1;
	setp.ge.s32 	%p2, %r14, %r16;
	or.pred  	%p3, %p1, %p2;
	@%p3 bra 	$L__BB0_3;
	ld.param.u32 	%r27, [_Z9getVoxelsPfiPiS_ii_param_1];
	mad.lo.s32 	%r3, %r27, %r1, %r14;
	mul.wide.s32 	%rd7, %r3, 4;
	add.s64 	%rd2, %rd1, %rd7;
	ld.global.f32 	%f1, [%rd2];
	setp.gt.f32 	%p4, %f1, 0f00000000;
	mul.wide.s32 	%rd3, %r27, 4;
	add.s64 	%rd8, %rd2, %rd3;
	ld.global.f32 	%f2, [%rd8];
	setp.gt.f32 	%p5, %f2, 0f00000000;
	selp.b32 	%r17, 1, -1, %p5;
	ld.global.f32 	%f3, [%rd8+4];
	setp.gt.f32 	%p6, %f3, 0f00000000;
	selp.b32 	%r18, 1, -1, %p6;
	ld.global.f32 	%f4, [%rd2+4];
	setp.gt.f32 	%p7, %f4, 0f00000000;
	selp.b32 	%r19, 1, -1, %p7;
	selp.b32 	%r20, 3, 1, %p4;
	add.s32 	%r21, %r20, %r17;
	add.s32 	%r22, %r21, %r18;
	add.s32 	%r23, %r22, %r19;
	setp.gt.u32 	%p8, %r23, 4;
	@%p8 bra 	$L__BB0_3;
	ld.param.u64 	%rd22, [_Z9getVoxelsPfiPiS_ii_param_3];
	ld.param.u64 	%rd21, [_Z9getVoxelsPfiPiS_ii_param_2];
	ld.param.u32 	%r28, [_Z9getVoxelsPfiPiS_ii_param_1];
	ld.param.u64 	%rd20, [_Z9getVoxelsPfiPiS_ii_param_0];
	cvta.to.global.u64 	%rd9, %rd21;
	atom.global.add.u32 	%r24, [%rd9], 1;
	mul.wide.s32 	%rd10, %r24, 4;
	add.s64 	%rd11, %rd9, %rd10;
	st.global.u32 	[%rd11+4], %r3;
	shl.b32 	%r25, %r24, 4;
	cvta.to.global.u64 	%rd12, %rd22;
	mul.wide.s32 	%rd13, %r25, 4;
	add.s64 	%rd14, %rd12, %rd13;
	ld.global.f32 	%f5, [%rd2];
	ld.global.f32 	%f6, [%rd2+4];
	add.s64 	%rd15, %rd2, %rd3;
	ld.global.f32 	%f7, [%rd15];
	ld.global.f32 	%f8, [%rd15+4];
	ld.global.f32 	%f9, [%rd2+-4];
	sub.f32 	%f10, %f6, %f9;
	mul.f32 	%f11, %f10, 0f3F000000;
	ld.global.f32 	%f12, [%rd2+8];
	sub.f32 	%f13, %f12, %f5;
	mul.f32 	%f14, %f13, 0f3F000000;
	ld.global.f32 	%f15, [%rd15+-4];
	sub.f32 	%f16, %f8, %f15;
	mul.f32 	%f17, %f16, 0f3F000000;
	ld.global.f32 	%f18, [%rd15+8];
	sub.f32 	%f19, %f18, %f7;
	mul.f32 	%f20, %f19, 0f3F000000;
	sub.s32 	%r26, %r3, %r28;
	cvta.to.global.u64 	%rd16, %rd20;
	mul.wide.s32 	%rd17, %r26, 4;
	add.s64 	%rd18, %rd16, %rd17;
	ld.global.f32 	%f21, [%rd18];
	sub.f32 	%f22, %f7, %f21;
	mul.f32 	%f23, %f22, 0f3F000000;
	ld.global.f32 	%f24, [%rd18+4];
	sub.f32 	%f25, %f8, %f24;
	mul.f32 	%f26, %f25, 0f3F000000;
	add.s64 	%rd19, %rd15, %rd3;
	ld.global.f32 	%f27, [%rd19];
	sub.f32 	%f28, %f27, %f5;
	mul.f32 	%f29, %f28, 0f3F000000;
	ld.global.f32 	%f30, [%rd19+4];
	sub.f32 	%f31, %f30, %f6;
	mul.f32 	%f32, %f31, 0f3F000000;
	sub.f32 	%f33, %f25, %f15;
	ld.global.f32 	%f34, [%rd18+-4];
	add.f32 	%f35, %f33, %f34;
	mul.f32 	%f36, %f35, 0f3E800000;
	ld.global.f32 	%f37, [%rd18+8];
	sub.f32 	%f38, %f18, %f37;
	sub.f32 	%f39, %f38, %f7;
	add.f32 	%f40, %f39, %f21;
	mul.f32 	%f41, %f40, 0f3E800000;
	ld.global.f32 	%f42, [%rd19+-4];
	sub.f32 	%f43, %f31, %f42;
	add.f32 	%f44, %f43, %f9;
	mul.f32 	%f45, %f44, 0f3E800000;
	ld.global.f32 	%f46, [%rd19+8];
	sub.f32 	%f47, %f46, %f12;
	sub.f32 	%f48, %f47, %f27;
	add.f32 	%f49, %f48, %f5;
	mul.f32 	%f50, %f49, 0f3E800000;
	st.global.f32 	[%rd14], %f5;
	st.global.f32 	[%rd14+4], %f11;
	mul.f32 	%f51, %f6, 0f40400000;
	fma.rn.f32 	%f52, %f5, 0fC0400000, %f51;
	add.f32 	%f53, %f11, %f11;
	sub.f32 	%f54, %f52, %f53;
	sub.f32 	%f55, %f54, %f14;
	st.global.f32 	[%rd14+8], %f55;
	add.f32 	%f56, %f5, %f5;
	add.f32 	%f57, %f6, %f6;
	sub.f32 	%f58, %f56, %f57;
	add.f32 	%f59, %f58, %f11;
	add.f32 	%f60, %f59, %f14;
	st.global.f32 	[%rd14+12], %f60;
	st.global.f32 	[%rd14+16], %f23;
	st.global.f32 	[%rd14+20], %f36;
	mul.f32 	%f61, %f23, 0f40400000;
	mul.f32 	%f62, %f26, 0f40400000;
	sub.f32 	%f63, %f62, %f61;
	add.f32 	%f64, %f36, %f36;
	sub.f32 	%f65, %f63, %f64;
	sub.f32 	%f66, %f65, %f45;
	st.global.f32 	[%rd14+24], %f66;
	add.f32 	%f67, %f23, %f23;
	add.f32 	%f68, %f26, %f26;
	sub.f32 	%f69, %f67, %f68;
	add.f32 	%f70, %f69, %f36;
	add.f32 	%f71, %f70, %f41;
	st.global.f32 	[%rd14+28], %f71;
	mul.f32 	%f72, %f7, 0f40400000;
	fma.rn.f32 	%f73, %f5, 0fC0400000, %f72;
	sub.f32 	%f74, %f73, %f67;
	sub.f32 	%f75, %f74, %f29;
	st.global.f32 	[%rd14+32], %f75;
	mul.f32 	%f76, %f11, 0f40400000;
	mul.f32 	%f77, %f17, 0f40400000;
	sub.f32 	%f78, %f77, %f76;
	sub.f32 	%f79, %f78, %f64;
	sub.f32 	%f80, %f79, %f45;
	st.global.f32 	[%rd14+36], %f80;
	mul.f32 	%f81, %f5, 0f41100000;
	mul.f32 	%f82, %f6, 0f41100000;
	sub.f32 	%f83, %f81, %f82;
	mul.f32 	%f84, %f7, 0f41100000;
	sub.f32 	%f85, %f83, %f84;
	fma.rn.f32 	%f86, %f8, 0f41100000, %f85;
	fma.rn.f32 	%f87, %f11, 0f40C00000, %f86;
	mul.f32 	%f88, %f14, 0f40400000;
	add.f32 	%f89, %f87, %f88;
	mul.f32 	%f90, %f17, 0f40C00000;
	sub.f32 	%f91, %f89, %f90;
	mul.f32 	%f92, %f20, 0f40400000;
	sub.f32 	%f93, %f91, %f92;
	fma.rn.f32 	%f94, %f23, 0f40C00000, %f93;
	mul.f32 	%f95, %f26, 0f40C00000;
	sub.f32 	%f96, %f94, %f95;
	mul.f32 	%f97, %f29, 0f40400000;
	add.f32 	%f98, %f96, %f97;
	mul.f32 	%f99, %f32, 0f40400000;
	sub.f32 	%f100, %f98, %f99;
	fma.rn.f32 	%f101, %f36, 0f40800000, %f100;
	add.f32 	%f102, %f41, %f41;
	add.f32 	%f103, %f101, %f102;
	add.f32 	%f104, %f45, %f45;
	add.f32 	%f105, %f103, %f104;
	add.f32 	%f106, %f105, %f50;
	st.global.f32 	[%rd14+40], %f106;
	mul.f32 	%f107, %f5, 0f40C00000;
	mul.f32 	%f108, %f6, 0f40C00000;
	sub.f32 	%f109, %f108, %f107;
	fma.rn.f32 	%f110, %f7, 0f40C00000, %f109;
	mul.f32 	%f111, %f8, 0f40C00000;
	sub.f32 	%f112, %f110, %f111;
	sub.f32 	%f113, %f112, %f76;
	sub.f32 	%f114, %f113, %f88;
	add.f32 	%f115, %f114, %f77;
	add.f32 	%f116, %f115, %f92;
	mul.f32 	%f117, %f23, 0f40800000;
	sub.f32 	%f118, %f116, %f117;
	fma.rn.f32 	%f119, %f26, 0f40800000, %f118;
	add.f32 	%f120, %f29, %f29;
	sub.f32 	%f121, %f119, %f120;
	add.f32 	%f122, %f32, %f32;
	add.f32 	%f123, %f121, %f122;
	sub.f32 	%f124, %f123, %f64;
	sub.f32 	%f125, %f124, %f102;
	sub.f32 	%f126, %f125, %f45;
	sub.f32 	%f127, %f126, %f50;
	st.global.f32 	[%rd14+44], %f127;
	add.f32 	%f128, %f7, %f7;
	sub.f32 	%f129, %f56, %f128;
	add.f32 	%f130, %f129, %f23;
	add.f32 	%f131, %f130, %f29;
	st.global.f32 	[%rd14+48], %f131;
	add.f32 	%f132, %f17, %f17;
	sub.f32 	%f133, %f53, %f132;
	add.f32 	%f134, %f133, %f36;
	add.f32 	%f135, %f134, %f45;
	st.global.f32 	[%rd14+52], %f135;
	mul.f32 	%f136, %f11, 0f40800000;
	sub.f32 	%f137, %f112, %f136;
	add.f32 	%f138, %f14, %f14;
	sub.f32 	%f139, %f137, %f138;
	fma.rn.f32 	%f140, %f17, 0f40800000, %f139;
	add.f32 	%f141, %f20, %f20;
	add.f32 	%f142, %f140, %f141;
	sub.f32 	%f143, %f142, %f61;
	add.f32 	%f144, %f143, %f62;
	sub.f32 	%f145, %f144, %f97;
	add.f32 	%f146, %f145, %f99;
	sub.f32 	%f147, %f146, %f64;
	sub.f32 	%f148, %f147, %f41;
	sub.f32 	%f149, %f148, %f104;
	sub.f32 	%f150, %f149, %f50;
	st.global.f32 	[%rd14+56], %f150;
	mul.f32 	%f151, %f5, 0f40800000;
	mul.f32 	%f152, %f6, 0f40800000;
	sub.f32 	%f153, %f151, %f152;
	mul.f32 	%f154, %f7, 0f40800000;
	sub.f32 	%f155, %f153, %f154;
	fma.rn.f32 	%f156, %f8, 0f40800000, %f155;
	add.f32 	%f157, %f156, %f53;
	add.f32 	%f158, %f157, %f138;
	sub.f32 	%f159, %f158, %f132;
	sub.f32 	%f160, %f159, %f141;
	add.f32 	%f161, %f160, %f67;
	sub.f32 	%f162, %f161, %f68;
	add.f32 	%f163, %f162, %f120;
	sub.f32 	%f164, %f163, %f122;
	add.f32 	%f165, %f164, %f36;
	add.f32 	%f166, %f165, %f41;
	add.f32 	%f167, %f166, %f45;
	add.f32 	%f168, %f167, %f50;
	st.global.f32 	[%rd14+60], %f168;
$L__BB0_3:
	ret;

}
	// .globl	_Z9reinitPhiPfiS_PiS_iiff
.visible .entry _Z9reinitPhiPfiS_PiS_iiff(
	.param .u64 .ptr .align 1 _Z9reinitPhiPfiS_PiS_iiff_param_0,
	.param .u32 _Z9reinitPhiPfiS_PiS_iiff_param_1,
	.param .u64 .ptr .align 1 _Z9reinitPhiPfiS_PiS_iiff_param_2,
	.param .u64 .ptr .align 1 _Z9reinitPhiPfiS_PiS_iiff_param_3,
	.param .u64 .ptr .align 1 _Z9reinitPhiPfiS_PiS_iiff_param_4,
	.param .u32 _Z9reinitPhiPfiS_PiS_iiff_param_5,
	.param .u32 _Z9reinitPhiPfiS_PiS_iiff_param_6,
	.param .f32 _Z9reinitPhiPfiS_PiS_iiff_param_7,
	.param .f32 _Z9reinitPhiPfiS_PiS_iiff_param_8
)
{
	.reg .pred 	%p<19>;
	.reg .b32 	%r<27>;
	.reg .b32 	%f<152>;
	.reg .b64 	%rd<16>;

	ld.param.u64 	%rd3, [_Z9reinitPhiPfiS_PiS_iiff_param_0];
	ld.param.u32 	%r6, [_Z9reinitPhiPfiS_PiS_iiff_param_1];
	ld.param.u64 	%rd4, [_Z9reinitPhiPfiS_PiS_iiff_param_2];
	ld.param.u64 	%rd6, [_Z9reinitPhiPfiS_PiS_iiff_param_3];
	ld.param.u64 	%rd5, [_Z9reinitPhiPfiS_PiS_iiff_param_4];
	ld.param.u32 	%r7, [_Z9reinitPhiPfiS_PiS_iiff_param_5];
	ld.param.u32 	%r8, [_Z9reinitPhiPfiS_PiS_iiff_param_6];
	ld.param.f32 	%f42, [_Z9reinitPhiPfiS_PiS_iiff_param_7];
	ld.param.f32 	%f43, [_Z9reinitPhiPfiS_PiS_iiff_param_8];
	cvta.to.global.u64 	%rd1, %rd6;
	mov.u32 	%r10, %ntid.x;
	mov.u32 	%r11, %ctaid.x;
	mov.u32 	%r12, %tid.x;
	mad.lo.s32 	%r1, %r10, %r11, %r12;
	mov.u32 	%r13, %ntid.y;
	mov.u32 	%r14, %ctaid.y;
	mov.u32 	%r15, %tid.y;
	mad.lo.s32 	%r16, %r13, %r14, %r15;
	setp.ge.s32 	%p2, %r1, %r7;
	setp.ge.s32 	%p3, %r16, %r8;
	or.pred  	%p4, %p2, %p3;
	@%p4 bra 	$L__BB1_9;
	ld.global.u32 	%r3, [%rd1];
	setp.lt.s32 	%p5, %r3, 1;
	mov.f32 	%f147, 0f4AED1F20;
	@%p5 bra 	$L__BB1_8;
	cvta.to.global.u64 	%rd2, %rd5;
	mov.f32 	%f147, 0f4AED1F20;
	mov.b32 	%r26, 0;
$L__BB1_3:
	mov.u32 	%r4, %r26;
	add.s32 	%r26, %r4, 1;
	mul.wide.u32 	%rd7, %r4, 4;
	add.s64 	%rd8, %rd1, %rd7;
	ld.global.u32 	%r18, [%rd8+4];
	shl.b32 	%r19, %r4, 4;
	mul.wide.u32 	%rd9, %r19, 4;
	add.s64 	%rd10, %rd2, %rd9;
	div.s32 	%r20, %r18, %r6;
	mul.lo.s32 	%r21, %r20, %r6;
	sub.s32 	%r22, %r1, %r20;
	sub.s32 	%r23, %r21, %r18;
	add.s32 	%r24, %r16, %r23;
	ld.global.f32 	%f2, [%rd10];
	ld.global.f32 	%f3, [%rd10+4];
	ld.global.f32 	%f4, [%rd10+8];
	ld.global.f32 	%f5, [%rd10+12];
	ld.global.f32 	%f6, [%rd10+16];
	ld.global.f32 	%f7, [%rd10+20];
	ld.global.f32 	%f8, [%rd10+24];
	ld.global.f32 	%f9, [%rd10+28];
	ld.global.f32 	%f10, [%rd10+32];
	ld.global.f32 	%f11, [%rd10+36];
	ld.global.f32 	%f12, [%rd10+40];
	ld.global.f32 	%f13, [%rd10+44];
	ld.global.f32 	%f14, [%rd10+48];
	ld.global.f32 	%f15, [%rd10+52];
	ld.global.f32 	%f16, [%rd10+56];
	ld.global.f32 	%f17, [%rd10+60];
	add.f32 	%f18, %f4, %f4;
	add.f32 	%f19, %f8, %f8;
	mul.f32 	%f20, %f13, 0f40400000;
	add.f32 	%f21, %f16, %f16;
	mul.f32 	%f22, %f17, 0f40400000;
	add.f32 	%f23, %f10, %f10;
	mul.f32 	%f24, %f14, 0f40400000;
	add.f32 	%f25, %f11, %f11;
	mul.f32 	%f26, %f15, 0f40400000;
	mul.f32 	%f27, %f16, 0f40400000;
	add.f32 	%f28, %f13, %f13;
	mul.f32 	%f29, %f5, 0f40C00000;
	mul.f32 	%f30, %f9, 0f40C00000;
	mul.f32 	%f31, %f13, 0f40C00000;
	mul.f32 	%f32, %f14, 0f40C00000;
	cvt.rn.f32.s32 	%f33, %r22;
	cvt.rn.f32.s32 	%f34, %r24;
	mov.f32 	%f148, 0f3F000000;
	mov.f32 	%f149, %f148;
$L__BB1_4:
	mul.f32 	%f47, %f148, %f148;
	mul.f32 	%f48, %f148, %f47;
	mul.f32 	%f49, %f149, %f149;
	mul.f32 	%f50, %f149, %f49;
	fma.rn.f32 	%f51, %f148, %f3, %f2;
	fma.rn.f32 	%f52, %f47, %f4, %f51;
	fma.rn.f32 	%f53, %f48, %f5, %f52;
	fma.rn.f32 	%f54, %f148, %f7, %f6;
	fma.rn.f32 	%f55, %f47, %f8, %f54;
	fma.rn.f32 	%f56, %f48, %f9, %f55;
	fma.rn.f32 	%f57, %f149, %f56, %f53;
	fma.rn.f32 	%f58, %f148, %f11, %f10;
	fma.rn.f32 	%f59, %f47, %f12, %f58;
	fma.rn.f32 	%f60, %f48, %f13, %f59;
	fma.rn.f32 	%f61, %f49, %f60, %f57;
	fma.rn.f32 	%f62, %f148, %f15, %f14;
	fma.rn.f32 	%f63, %f47, %f16, %f62;
	fma.rn.f32 	%f64, %f48, %f17, %f63;
	fma.rn.f32 	%f65, %f50, %f64, %f61;
	fma.rn.f32 	%f66, %f148, %f18, %f3;
	mul.f32 	%f67, %f5, 0f40400000;
	fma.rn.f32 	%f68, %f47, %f67, %f66;
	fma.rn.f32 	%f69, %f148, %f19, %f7;
	mul.f32 	%f70, %f9, 0f40400000;
	fma.rn.f32 	%f71, %f47, %f70, %f69;
	fma.rn.f32 	%f72, %f149, %f71, %f68;
	add.f32 	%f73, %f12, %f12;
	fma.rn.f32 	%f74, %f148, %f73, %f11;
	fma.rn.f32 	%f75, %f47, %f20, %f74;
	fma.rn.f32 	%f76, %f49, %f75, %f72;
	fma.rn.f32 	%f77, %f148, %f21, %f15;
	fma.rn.f32 	%f78, %f47, %f22, %f77;
	fma.rn.f32 	%f79, %f50, %f78, %f76;
	fma.rn.f32 	%f80, %f149, %f23, %f6;
	fma.rn.f32 	%f81, %f49, %f24, %f80;
	fma.rn.f32 	%f82, %f149, %f25, %f7;
	fma.rn.f32 	%f83, %f49, %f26, %f82;
	fma.rn.f32 	%f84, %f148, %f83, %f81;
	fma.rn.f32 	%f85, %f149, %f73, %f8;
	fma.rn.f32 	%f86, %f49, %f27, %f85;
	fma.rn.f32 	%f87, %f47, %f86, %f84;
	fma.rn.f32 	%f88, %f149, %f28, %f9;
	fma.rn.f32 	%f89, %f49, %f22, %f88;
	fma.rn.f32 	%f90, %f48, %f89, %f87;
	fma.rn.f32 	%f91, %f148, %f29, %f18;
	fma.rn.f32 	%f92, %f148, %f30, %f19;
	fma.rn.f32 	%f93, %f149, %f92, %f91;
	fma.rn.f32 	%f94, %f148, %f31, %f73;
	fma.rn.f32 	%f95, %f49, %f94, %f93;
	mul.f32 	%f96, %f17, 0f40C00000;
	fma.rn.f32 	%f97, %f148, %f96, %f21;
	fma.rn.f32 	%f98, %f50, %f97, %f95;
	fma.rn.f32 	%f99, %f149, %f32, %f23;
	mul.f32 	%f100, %f15, 0f40C00000;
	fma.rn.f32 	%f101, %f149, %f100, %f25;
	fma.rn.f32 	%f102, %f148, %f101, %f99;
	mul.f32 	%f103, %f16, 0f40C00000;
	fma.rn.f32 	%f104, %f149, %f103, %f73;
	fma.rn.f32 	%f105, %f47, %f104, %f102;
	fma.rn.f32 	%f106, %f149, %f96, %f28;
	fma.rn.f32 	%f107, %f48, %f106, %f105;
	add.f32 	%f108, %f75, %f75;
	fma.rn.f32 	%f109, %f149, %f108, %f71;
	mul.f32 	%f110, %f78, 0f40400000;
	fma.rn.f32 	%f111, %f49, %f110, %f109;
	sub.f32 	%f112, %f149, %f33;
	mul.f32 	%f113, %f112, %f79;
	sub.f32 	%f114, %f148, %f34;
	mul.f32 	%f115, %f114, %f90;
	sub.f32 	%f116, %f113, %f115;
	mul.f32 	%f117, %f112, %f98;
	mul.f32 	%f118, %f114, %f111;
	sub.f32 	%f119, %f117, %f118;
	sub.f32 	%f120, %f119, %f90;
	mul.f32 	%f121, %f112, %f111;
	mul.f32 	%f122, %f114, %f107;
	sub.f32 	%f123, %f121, %f122;
	add.f32 	%f124, %f79, %f123;
	mul.f32 	%f125, %f79, %f124;
	mul.f32 	%f126, %f90, %f120;
	sub.f32 	%f127, %f125, %f126;
	mul.f32 	%f128, %f116, %f116;
	fma.rn.f32 	%f129, %f65, %f65, %f128;
	mul.f32 	%f130, %f65, %f124;
	mul.f32 	%f131, %f90, %f116;
	sub.f32 	%f132, %f130, %f131;
	div.rn.f32 	%f133, %f132, %f127;
	sub.f32 	%f148, %f148, %f133;
	mul.f32 	%f134, %f79, %f116;
	mul.f32 	%f135, %f65, %f120;
	sub.f32 	%f136, %f134, %f135;
	div.rn.f32 	%f137, %f136, %f127;
	sub.f32 	%f149, %f149, %f137;
	setp.ge.f32 	%p6, %f148, 0fBDCCCCCD;
	setp.le.f32 	%p7, %f148, 0f3F8CCCCD;
	and.pred  	%p8, %p6, %p7;
	setp.ge.f32 	%p9, %f149, 0fBDCCCCCD;
	setp.le.f32 	%p10, %f149, 0f3F8CCCCD;
	and.pred  	%p11, %p9, %p10;
	and.pred  	%p1, %p8, %p11;
	setp.gt.f32 	%p14, %f129, %f43;
	and.pred  	%p15, %p14, %p1;
	@%p15 bra 	$L__BB1_4;
	not.pred 	%p16, %p1;
	@%p16 bra 	$L__BB1_7;
	sub.f32 	%f138, %f33, %f149;
	sub.f32 	%f139, %f34, %f148;
	mul.f32 	%f140, %f138, %f138;
	fma.rn.f32 	%f141, %f139, %f139, %f140;
	sqrt.rn.f32 	%f142, %f141;
	mul.f32 	%f143, %f42, %f142;
	min.f32 	%f147, %f147, %f143;
$L__BB1_7:
	setp.ne.s32 	%p17, %r26, %r3;
	@%p17 bra 	$L__BB1_3;
$L__BB1_8:
	mad.lo.s32 	%r25, %r6, %r1, %r16;
	cvta.to.global.u64 	%rd11, %rd4;
	mul.wide.s32 	%rd12, %r25, 4;
	add.s64 	%rd13, %rd11, %rd12;
	ld.global.f32 	%f144, [%rd13];
	setp.gt.f32 	%p18, %f144, 0f00000000;
	neg.f32 	%f145, %f147;
	selp.f32 	%f146, %f147, %f145, %p18;
	cvta.to.global.u64 	%rd14, %rd3;
	add.s64 	%rd15, %rd14, %rd12;
	st.global.f32 	[%rd15], %f146;
$L__BB1_9:
	ret;

}


// ===== COMPILED SASS (sm_100) =====

	.target	sm_100

	.elftype	@"ET_EXEC"


//--------------------- .note.nv.tkinfo           --------------------------
	.section	.note.nv.tkinfo,"",@"SHT_NOTE"
	.sectionflags	@"SHF_NOTE_NV_TKINFO"
	.tkinfo
        /*0018*/ 	.word	0x00000002
        /*0030*/ 	.string	""
        /*0030*/ 	.string	"ptxas"
        /*0030*/ 	.string	"Cuda compilation tools, release 13.0, V13.0.88"
        /*0030*/ 	.string	"Build cuda_13.0.r13.0/compiler.36424714_0"
        /*0030*/ 	.string	"-arch sm_100 -m 64 "



//--------------------- .note.nv.cuinfo           --------------------------
	.section	.note.nv.cuinfo,"",@"SHT_NOTE"
	.sectionflags	@"SHF_NOTE_NV_CUINFO"
        /*0018*/ 	.short	0x0002
        /*001a*/ 	.short	0x0064
        /*001c*/ 	.short	0x0082
	.zero		2


//--------------------- .nv.info                  --------------------------
	.section	.nv.info,"",@"SHT_CUDA_INFO"
	.align	4


	//----- nvinfo : EIATTR_REGCOUNT
	.align		4
        /*0000*/ 	.byte	0x04, 0x2f
        /*0002*/ 	.short	(.L_1 - .L_0)
	.align		4
.L_0:
        /*0004*/ 	.word	index@(_Z9getVoxelsPfiPiS_ii)
        /*0008*/ 	.word	0x00000020


	//----- nvinfo : EIATTR_FRAME_SIZE
	.align		4
.L_1:
        /*000c*/ 	.byte	0x04, 0x11
        /*000e*/ 	.short	(.L_3 - .L_2)
	.align		4
.L_2:
        /*0010*/ 	.word	index@(_Z9getVoxelsPfiPiS_ii)
        /*0014*/ 	.word	0x00000000


	//----- nvinfo : EIATTR_REGCOUNT
	.align		4
.L_3:
        /*0018*/ 	.byte	0x04, 0x2f
        /*001a*/ 	.short	(.L_5 - .L_4)
	.align		4
.L_4:
        /*001c*/ 	.word	index@(_Z9reinitPhiPfiS_PiS_iiff)
        /*0020*/ 	.word	0x0000003c


	//----- nvinfo : EIATTR_FRAME_SIZE
	.align		4
.L_5:
        /*0024*/ 	.byte	0x04, 0x11
        /*0026*/ 	.short	(.L_7 - .L_6)
	.align		4
.L_6:
        /*0028*/ 	.word	index@($__internal_1_$__cuda_sm3x_div_rn_noftz_f32_slowpath)
        /*002c*/ 	.word	0x00000000


	//----- nvinfo : EIATTR_FRAME_SIZE
	.align		4
.L_7:
        /*0030*/ 	.byte	0x04, 0x11
        /*0032*/ 	.short	(.L_9 - .L_8)
	.align		4
.L_8:
        /*0034*/ 	.word	index@($__internal_0_$__cuda_sm20_sqrt_rn_f32_slowpath)
        /*0038*/ 	.word	0x00000000


	//----- nvinfo : EIATTR_FRAME_SIZE
	.align		4
.L_9:
        /*003c*/ 	.byte	0x04, 0x11
        /*003e*/ 	.short	(.L_11 - .L_10)
	.align		4
.L_10:
        /*0040*/ 	.word	index@(_Z9reinitPhiPfiS_PiS_iiff)
        /*0044*/ 	.word	0x00000000


	//----- nvinfo : EIATTR_MIN_STACK_SIZE
	.align		4
.L_11:
        /*0048*/ 	.byte	0x04, 0x12
        /*004a*/ 	.short	(.L_13 - .L_12)
	.align		4
.L_12:
        /*004c*/ 	.word	index@(_Z9reinitPhiPfiS_PiS_iiff)
        /*0050*/ 	.word	0x00000000


	//----- nvinfo : EIATTR_MIN_STACK_SIZE
	.align		4
.L_13:
        /*0054*/ 	.byte	0x04, 0x12
        /*0056*/ 	.short	(.L_15 - .L_14)
	.align		4
.L_14:
        /*0058*/ 	.word	index@(_Z9getVoxelsPfiPiS_ii)
        /*005c*/ 	.word	0x00000000
.L_15:


//--------------------- .nv.compat                --------------------------
	.section	.nv.compat,"",@"SHT_CUDA_COMPAT_INFO"
	.align	4
        /*0000*/ 	.byte	0x02, 0x09, 0x00, 0x00, 0x02, 0x02, 0x01, 0x00, 0x02, 0x05, 0x05, 0x00, 0x03, 0x07, 0x01, 0x01
        /*0010*/ 	.byte	0x02, 0x03, 0x00, 0x00, 0x02, 0x06, 0x01, 0x00, 0x04, 0x0b, 0x08, 0x00, 0x01, 0x00, 0x00, 0x00
        /*0020*/ 	.byte	0x00, 0x00, 0x00, 0x00


//--------------------- .nv.info._Z9reinitPhiPfiS_PiS_iiff --------------------------
	.section	.nv.info._Z9reinitPhiPfiS_PiS_iiff,"",@"SHT_CUDA_INFO"
	.sectionflags	@""
	.align	4


	//----- nvinfo : EIATTR_CUDA_API_VERSION
	.align		4
        /*0000*/ 	.byte	0x04, 0x37
        /*0002*/ 	.short	(.L_17 - .L_16)
.L_16:
        /*0004*/ 	.word	0x00000082


	//----- nvinfo : EIATTR_KPARAM_INFO
	.align		4
.L_17:
        /*0008*/ 	.byte	0x04, 0x17
        /*000a*/ 	.short	(.L_19 - .L_18)
.L_18:
        /*000c*/ 	.word	0x00000000
        /*0010*/ 	.short	0x0008
        /*0012*/ 	.short	0x0034
        /*0014*/ 	.byte	0x00, 0xf0, 0x11, 0x00


	//----- nvinfo : EIATTR_KPARAM_INFO
	.align		4
.L_19:
        /*0018*/ 	.byte	0x04, 0x17
        /*001a*/ 	.short	(.L_21 - .L_20)
.L_20:
        /*001c*/ 	.word	0x00000000
        /*0020*/ 	.short	0x0007
        /*0022*/ 	.short	0x0030
        /*0024*/ 	.byte	0x00, 0xf0, 0x11, 0x00


	//----- nvinfo : EIATTR_KPARAM_INFO
	.align		4
.L_21:
        /*0028*/ 	.byte	0x04, 0x17
        /*002a*/ 	.short	(.L_23 - .L_22)
.L_22:
        /*002c*/ 	.word	0x00000000
        /*0030*/ 	.short	0x0006
        /*0032*/ 	.short	0x002c
        /*0034*/ 	.byte	0x00, 0xf0, 0x11, 0x00


	//----- nvinfo : EIATTR_KPARAM_INFO
	.align		4
.L_23:
        /*0038*/ 	.byte	0x04, 0x17
        /*003a*/ 	.short	(.L_25 - .L_24)
.L_24:
        /*003c*/ 	.word	0x00000000
        /*0040*/ 	.short	0x0005
        /*0042*/ 	.short	0x0028
        /*0044*/ 	.byte	0x00, 0xf0, 0x11, 0x00


	//----- nvinfo : EIATTR_KPARAM_INFO
	.align		4
.L_25:
        /*0048*/ 	.byte	0x04, 0x17
        /*004a*/ 	.short	(.L_27 - .L_26)
.L_26:
        /*004c*/ 	.word	0x00000000
        /*0050*/ 	.short	0x0004
        /*0052*/ 	.short	0x0020
        /*0054*/ 	.byte	0x00, 0xf5, 0x21, 0x00


	//----- nvinfo : EIATTR_KPARAM_INFO
	.align		4
.L_27:
        /*0058*/ 	.byte	0x04, 0x17
        /*005a*/ 	.short	(.L_29 - .L_28)
.L_28:
        /*005c*/ 	.word	0x00000000
        /*0060*/ 	.short	0x0003
        /*0062*/ 	.short	0x0018
        /*0064*/ 	.byte	0x00, 0xf5, 0x21, 0x00


	//----- nvinfo : EIATTR_KPARAM_INFO
	.align		4
.L_29:
        /*0068*/ 	.byte	0x04, 0x17
        /*006a*/ 	.short	(.L_31 - .L_30)
.L_30:
        /*006c*/ 	.word	0x00000000
        /*0070*/ 	.short	0x0002
        /*0072*/ 	.short	0x0010
        /*0074*/ 	.byte	0x00, 0xf5, 0x21, 0x00


	//----- nvinfo : EIATTR_KPARAM_INFO
	.align		4
.L_31:
        /*0078*/ 	.byte	0x04, 0x17
        /*007a*/ 	.short	(.L_33 - .L_32)
.L_32:
        /*007c*/ 	.word	0x00000000
        /*0080*/ 	.short	0x0001
        /*0082*/ 	.short	0x0008
        /*0084*/ 	.byte	0x00, 0xf0, 0x11, 0x00


	//----- nvinfo : EIATTR_KPARAM_INFO
	.align		4
.L_33:
        /*0088*/ 	.byte	0x04, 0x17
        /*008a*/ 	.short	(.L_35 - .L_34)
.L_34:
        /*008c*/ 	.word	0x00000000
        /*0090*/ 	.short	0x0000
        /*0092*/ 	.short	0x0000
        /*0094*/ 	.byte	0x00, 0xf5, 0x21, 0x00


	//----- nvinfo : EIATTR_SPARSE_MMA_MASK
	.align		4
.L_35:
        /*0098*/ 	.byte	0x03, 0x50
        /*009a*/ 	.short	0x0000


	//----- nvinfo : EIATTR_MAXREG_COUNT
	.align		4
        /*009c*/ 	.byte	0x03, 0x1b
        /*009e*/ 	.short	0x00ff


	//----- nvinfo : EIATTR_MERCURY_ISA_VERSION
	.align		4
        /*00a0*/ 	.byte	0x03, 0x5f
        /*00a2*/ 	.short	0x0101


	//----- nvinfo : EIATTR_VRC_CTA_INIT_COUNT
	.align		4
        /*00a4*/ 	.byte	0x02, 0x4a
	.zero		1
	.zero		1


	//----- nvinfo : EIATTR_EXIT_INSTR_OFFSETS
	.align		4
        /*00a8*/ 	.byte	0x04, 0x1c
        /*00aa*/ 	.short	(.L_37 - .L_36)


	//   ....[0]....
.L_36:
        /*00ac*/ 	.word	0x000000c0


	//   ....[1]....
        /*00b0*/ 	.word	0x00000f80


	//----- nvinfo : EIATTR_CRS_STACK_SIZE
	.align		4
.L_37:
        /*00b4*/ 	.byte	0x04, 0x1e
        /*00b6*/ 	.short	(.L_39 - .L_38)
.L_38:
        /*00b8*/ 	.word	0x00000000


	//----- nvinfo : EIATTR_CBANK_PARAM_SIZE
	.align		4
.L_39:
        /*00bc*/ 	.byte	0x03, 0x19
        /*00be*/ 	.short	0x0038


	//----- nvinfo : EIATTR_PARAM_CBANK
	.align		4
        /*00c0*/ 	.byte	0x04, 0x0a
        /*00c2*/ 	.short	(.L_41 - .L_40)
	.align		4
.L_40:
        /*00c4*/ 	.word	index@(.nv.constant0._Z9reinitPhiPfiS_PiS_iiff)
        /*00c8*/ 	.short	0x0380
        /*00ca*/ 	.short	0x0038


	//----- nvinfo : EIATTR_SW_WAR
	.align		4
.L_41:
        /*00cc*/ 	.byte	0x04, 0x36
        /*00ce*/ 	.short	(.L_43 - .L_42)
.L_42:
        /*00d0*/ 	.word	0x00000008
.L_43:


//--------------------- .nv.info._Z9getVoxelsPfiPiS_ii --------------------------
	.section	.nv.info._Z9getVoxelsPfiPiS_ii,"",@"SHT_CUDA_INFO"
	.sectionflags	@""
	.align	4


	//----- nvinfo : EIATTR_CUDA_API_VERSION
	.align		4
        /*0000*/ 	.byte	0x04, 0x37
        /*0002*/ 	.short	(.L_45 - .L_44)
.L_44:
        /*0004*/ 	.word	0x00000082


	//----- nvinfo : EIATTR_KPARAM_INFO
	.align		4
.L_45:
        /*0008*/ 	.byte	0x04, 0x17
        /*000a*/ 	.short	(.L_47 - .L_46)
.L_46:
        /*000c*/ 	.word	0x00000000
        /*0010*/ 	.short	0x0005
        /*0012*/ 	.short	0x0024
        /*0014*/ 	.byte	0x00, 0xf0, 0x11, 0x00


	//----- nvinfo : EIATTR_KPARAM_INFO
	.align		4
.L_47:
        /*0018*/ 	.byte	0x04, 0x17
        /*001a*/ 	.short	(.L_49 - .L_48)
.L_48:
        /*001c*/ 	.word	0x00000000
        /*0020*/ 	.short	0x0004
        /*0022*/ 	.short	0x0020
        /*0024*/ 	.byte	0x00, 0xf0, 0x11, 0x00


	//----- nvinfo : EIATTR_KPARAM_INFO
	.align		4
.L_49:
        /*0028*/ 	.byte	0x04, 0x17
        /*002a*/ 	.short	(.L_51 - .L_50)
.L_50:
        /*002c*/ 	.word	0x00000000
        /*0030*/ 	.short	0x0003
        /*0032*/ 	.short	0x0018
        /*0034*/ 	.byte	0x00, 0xf5, 0x21, 0x00


	//----- nvinfo : EIATTR_KPARAM_INFO
	.align		4
.L_51:
        /*0038*/ 	.byte	0x04, 0x17
        /*003a*/ 	.short	(.L_53 - .L_52)
.L_52:
        /*003c*/ 	.word	0x00000000
        /*0040*/ 	.short	0x0002
        /*0042*/ 	.short	0x0010
        /*0044*/ 	.byte	0x00, 0xf5, 0x21, 0x00


	//----- nvinfo : EIATTR_KPARAM_INFO
	.align		4
.L_53:
        /*0048*/ 	.byte	0x04, 0x17
        /*004a*/ 	.short	(.L_55 - .L_54)
.L_54:
        /*004c*/ 	.word	0x00000000
        /*0050*/ 	.short	0x0001
        /*0052*/ 	.short	0x0008
        /*0054*/ 	.byte	0x00, 0xf0, 0x11, 0x00


	//----- nvinfo : EIATTR_KPARAM_INFO
	.align		4
.L_55:
        /*0058*/ 	.byte	0x04, 0x17
        /*005a*/ 	.short	(.L_57 - .L_56)
.L_56:
        /*005c*/ 	.word	0x00000000
        /*0060*/ 	.short	0x0000
        /*0062*/ 	.short	0x0000
        /*0064*/ 	.byte	0x00, 0xf5, 0x21, 0x00


	//----- nvinfo : EIATTR_SPARSE_MMA_MASK
	.align		4
.L_57:
        /*0068*/ 	.byte	0x03, 0x50
        /*006a*/ 	.short	0x0000


	//----- nvinfo : EIATTR_MAXREG_COUNT
	.align		4
        /*006c*/ 	.byte	0x03, 0x1b
        /*006e*/ 	.short	0x00ff


	//----- nvinfo : EIATTR_MERCURY_ISA_VERSION
	.align		4
        /*0070*/ 	.byte	0x03, 0x5f
        /*0072*/ 	.short	0x0101


	//----- nvinfo : EIATTR_INT_WARP_WIDE_INSTR_OFFSETS
	.align		4
        /*0074*/ 	.byte	0x04, 0x31
        /*0076*/ 	.short	(.L_59 - .L_58)


	//   ....[0]....
.L_58:
        /*0078*/ 	.word	0x000002a0


	//   ....[1]....
        /*007c*/ 	.word	0x00000370


	//----- nvinfo : EIATTR_VRC_CTA_INIT_COUNT
	.align		4
.L_59:
        /*0080*/ 	.byte	0x02, 0x4a
	.zero		1
	.zero		1


	//----- nvinfo : EIATTR_EXIT_INSTR_OFFSETS
	.align		4
        /*0084*/ 	.byte	0x04, 0x1c
        /*0086*/ 	.short	(.L_61 - .L_60)


	//   ....[0]....
.L_60:
        /*0088*/ 	.word	0x000000e0


	//   ....[1]....
        /*008c*/ 	.word	0x00000280


	//   ....[2]....
        /*0090*/ 	.word	0x00000e20


	//----- nvinfo : EIATTR_CBANK_PARAM_SIZE
	.align		4
.L_61:
        /*0094*/ 	.byte	0x03, 0x19
        /*0096*/ 	.short	0x0028


	//----- nvinfo : EIATTR_PARAM_CBANK
	.align		4
        /*0098*/ 	.byte	0x04, 0x0a
        /*009a*/ 	.short	(.L_63 - .L_62)
	.align		4
.L_62:
        /*009c*/ 	.word	index@(.nv.constant0._Z9getVoxelsPfiPiS_ii)
        /*00a0*/ 	.short	0x0380
        /*00a2*/ 	.short	0x0028


	//----- nvinfo : EIATTR_SW_WAR
	.align		4
.L_63:
        /*00a4*/ 	.byte	0x04, 0x36
        /*00a6*/ 	.short	(.L_65 - .L_64)
.L_64:
        /*00a8*/ 	.word	0x00000008
.L_65:


//--------------------- .nv.callgraph             --------------------------
	.section	.nv.callgraph,"",@"SHT_CUDA_CALLGRAPH"
	.align	4
	.sectionentsize	8
	.align		4
        /*0000*/ 	.word	0x00000000
	.align		4
        /*0004*/ 	.word	0xffffffff
	.align		4
        /*0008*/ 	.word	0x00000000
	.align		4
        /*000c*/ 	.word	0xfffffffe
	.align		4
        /*0010*/ 	.word	0x00000000
	.align		4
        /*0014*/ 	.word	0xfffffffd
	.align		4
        /*0018*/ 	.word	0x00000000
	.align		4
        /*001c*/ 	.word	0xfffffffc


//--------------------- .text._Z9reinitPhiPfiS_PiS_iiff --------------------------
	.section	.text._Z9reinitPhiPfiS_PiS_iiff,"ax",@progbits
	.align	128
        .global         _Z9reinitPhiPfiS_PiS_iiff
        .type           _Z9reinitPhiPfiS_PiS_iiff,@function
        .size           _Z9reinitPhiPfiS_PiS_iiff,(.L_x_28 - _Z9reinitPhiPfiS_PiS_iiff)
        .other          _Z9reinitPhiPfiS_PiS_iiff,@"STO_CUDA_ENTRY STV_DEFAULT"
_Z9reinitPhiPfiS_PiS_iiff:
.text._Z9reinitPhiPfiS_PiS_iiff:
[----:B------:R-:W-:Y:S01]  /*0000*/  LDC R1, c[0x0][0x37c] ;  /* 0x0000df00ff017b82 */ /* 0x000fe20000000800 */
[----:B------:R-:W0:Y:S01]  /*0010*/  S2R R4, SR_CTAID.Y ;  /* 0x0000000000047919 */ /* 0x000e220000002600 */
[----:B------:R-:W1:Y:S01]  /*0020*/  LDCU UR4, c[0x0][0x360] ;  /* 0x00006c00ff0477ac */ /* 0x000e620008000800 */
[----:B------:R-:W0:Y:S01]  /*0030*/  S2R R3, SR_TID.Y ;  /* 0x0000000000037919 */ /* 0x000e220000002200 */
[----:B------:R-:W0:Y:S01]  /*0040*/  LDCU UR5, c[0x0][0x364] ;  /* 0x00006c80ff0577ac */ /* 0x000e220008000800 */
[----:B------:R-:W1:Y:S01]  /*0050*/  S2R R5, SR_CTAID.X ;  /* 0x0000000000057919 */ /* 0x000e620000002500 */
[----:B------:R-:W2:Y:S01]  /*0060*/  LDCU.64 UR6, c[0x0][0x3a8] ;  /* 0x00007500ff0677ac */ /* 0x000ea20008000a00 */
[----:B------:R-:W1:Y:S01]  /*0070*/  S2R R0, SR_TID.X ;  /* 0x0000000000007919 */ /* 0x000e620000002100 */
[----:B0-----:R-:W-:-:S05]  /*0080*/  IMAD R4, R4, UR5, R3 ;  /* 0x0000000504047c24 */ /* 0x001fca000f8e0203 */
[----:B--2---:R-:W-:Y:S01]  /*0090*/  ISETP.GE.AND P0, PT, R4, UR7, PT ;  /* 0x0000000704007c0c */ /* 0x004fe2000bf06270 */
[----:B-1----:R-:W-:-:S05]  /*00a0*/  IMAD R5, R5, UR4, R0 ;  /* 0x0000000405057c24 */ /* 0x002fca000f8e0200 */
[----:B------:R-:W-:-:S13]  /*00b0*/  ISETP.GE.OR P0, PT, R5, UR6, P0 ;  /* 0x0000000605007c0c */ /* 0x000fda0008706670 */
[----:B------:R-:W-:Y:S05]  /*00c0*/  @P0 EXIT ;  /* 0x000000000000094d */ /* 0x000fea0003800000 */
[----:B------:R-:W0:Y:S01]  /*00d0*/  LDC.64 R2, c[0x0][0x398] ;  /* 0x0000e600ff027b82 */ /* 0x000e220000000a00 */
[----:B------:R-:W0:Y:S02]  /*00e0*/  LDCU.64 UR4, c[0x0][0x358] ;  /* 0x00006b00ff0477ac */ /* 0x000e240008000a00 */
[----:B0-----:R-:W2:Y:S01]  /*00f0*/  LDG.E R6, desc[UR4][R2.64] ;  /* 0x0000000402067981 */ /* 0x001ea2000c1e1900 */
[----:B------:R-:W-:Y:S01]  /*0100*/  HFMA2 R7, -RZ, RZ, 13.8515625, 0.0069580078125 ;  /* 0x4aed1f20ff077431 */ /* 0x000fe200000001ff */
[----:B--2---:R-:W-:-:S13]  /*0110*/  ISETP.GE.AND P0, PT, R6, 0x1, PT ;  /* 0x000000010600780c */ /* 0x004fda0003f06270 */
[----:B------:R-:W-:Y:S05]  /*0120*/  @!P0 BRA `(.L_x_0) ;  /* 0x0000000c006c8947 */ /* 0x000fea0003800000 */
[----:B------:R-:W-:Y:S02]  /*0130*/  MOV R7, 0x4aed1f20 ;  /* 0x4aed1f2000077802 */ /* 0x000fe40000000f00 */
[----:B------:R-:W-:-:S07]  /*0140*/  MOV R8, RZ ;  /* 0x000000ff00087202 */ /* 0x000fce0000000f00 */
.L_x_12:
[----:B------:R-:W0:Y:S08]  /*0150*/  LDC.64 R2, c[0x0][0x398] ;  /* 0x0000e600ff027b82 */ /* 0x000e300000000a00 */
[----:B------:R-:W1:Y:S01]  /*0160*/  LDC.64 R10, c[0x0][0x3a0] ;  /* 0x0000e800ff0a7b82 */ /* 0x000e620000000a00 */
[C---:B------:R-:W-:Y:S01]  /*0170*/  SHF.L.U32 R27, R8.reuse, 0x4, RZ ;  /* 0x00000004081b7819 */ /* 0x040fe200000006ff */
[----:B------:R-:W2:Y:S06]  /*0180*/  LDCU UR6, c[0x0][0x3b4] ;  /* 0x00007680ff0677ac */ /* 0x000eac0008000800 */
[----:B------:R-:W3:Y:S01]  /*0190*/  LDC R28, c[0x0][0x388] ;  /* 0x0000e200ff1c7b82 */ /* 0x000ee20000000800 */
[----:B0-----:R-:W-:-:S05]  /*01a0*/  IMAD.WIDE.U32 R2, R8, 0x4, R2 ;  /* 0x0000000408027825 */ /* 0x001fca00078e0002 */
[----:B------:R0:W4:Y:S01]  /*01b0*/  LDG.E R39, desc[UR4][R2.64+0x4] ;  /* 0x0000040402277981 */ /* 0x000122000c1e1900 */
[----:B-1----:R-:W-:-:S05]  /*01c0*/  IMAD.WIDE.U32 R26, R27, 0x4, R10 ;  /* 0x000000041b1a7825 */ /* 0x002fca00078e000a */
[----:B------:R-:W2:Y:S04]  /*01d0*/  LDG.E R9, desc[UR4][R26.64+0x8] ;  /* 0x000008041a097981 */ /* 0x000ea8000c1e1900 */
        /* <DEDUP_REMOVED lines=9> */
[----:B------:R-:W2:Y:S01]  /*0270*/  LDG.E R19, desc[UR4][R26.64+0x3c] ;  /* 0x00003c041a137981 */ /* 0x000ea2000c1e1900 */
[----:B---3--:R-:W-:-:S03]  /*0280*/  IABS R25, R28 ;  /* 0x0000001c00197213 */ /* 0x008fc60000000000 */
[----:B------:R-:W5:Y:S01]  /*0290*/  LDG.E R20, desc[UR4][R26.64] ;  /* 0x000000041a147981 */ /* 0x000f62000c1e1900 */
[----:B------:R-:W1:Y:S03]  /*02a0*/  I2F.RP R0, R25 ;  /* 0x0000001900007306 */ /* 0x000e660000209400 */
[----:B------:R-:W5:Y:S04]  /*02b0*/  LDG.E R21, desc[UR4][R26.64+0x4] ;  /* 0x000004041a157981 */ /* 0x000f68000c1e1900 */
[----:B------:R-:W5:Y:S04]  /*02c0*/  LDG.E R22, desc[UR4][R26.64+0x10] ;  /* 0x000010041a167981 */ /* 0x000f68000c1e1900 */
[----:B------:R-:W5:Y:S01]  /*02d0*/  LDG.E R23, desc[UR4][R26.64+0x14] ;  /* 0x000014041a177981 */ /* 0x000f62000c1e1900 */
[----:B-1----:R-:W0:Y:S03]  /*02e0*/  MUFU.RCP R0, R0 ;  /* 0x0000000000007308 */ /* 0x002e260000001000 */
[----:B------:R4:W5:Y:S01]  /*02f0*/  LDG.E R24, desc[UR4][R26.64+0x28] ;  /* 0x000028041a187981 */ /* 0x000962000c1e1900 */
[----:B------:R-:W-:Y:S01]  /*0300*/  IADD3 R8, PT, PT, R8, 0x1, RZ ;  /* 0x0000000108087810 */ /* 0x000fe20007ffe0ff */
[----:B------:R-:W-:Y:S01]  /*0310*/  BSSY.RECONVERGENT B0, `(.L_x_1) ;  /* 0x00000a4000007945 */ /* 0x000fe20003800200 */
[----:B0-----:R-:W-:-:S04]  /*0320*/  IADD3 R2, PT, PT, R0, 0xffffffe, RZ ;  /* 0x0ffffffe00027810 */ /* 0x001fc80007ffe0ff */
[----:B------:R0:W1:Y:S02]  /*0330*/  F2I.FTZ.U32.TRUNC.NTZ R3, R2 ;  /* 0x0000000200037305 */ /* 0x000064000021f000 */
[----:B0-----:R-:W-:Y:S02]  /*0340*/  MOV R2, RZ ;  /* 0x000000ff00027202 */ /* 0x001fe40000000f00 */
[----:B-1----:R-:W-:-:S05]  /*0350*/  IADD3 R30, PT, PT, RZ, -R3, RZ ;  /* 0x80000003ff1e7210 */ /* 0x002fca0007ffe0ff */
[----:B------:R-:W-:-:S04]  /*0360*/  IMAD R29, R30, R25, RZ ;  /* 0x000000191e1d7224 */ /* 0x000fc800078e02ff */
[----:B------:R-:W-:Y:S01]  /*0370*/  IMAD.HI.U32 R3, R3, R29, R2 ;  /* 0x0000001d03037227 */ /* 0x000fe200078e0002 */
[----:B----4-:R-:W-:-:S05]  /*0380*/  IABS R26, R39 ;  /* 0x00000027001a7213 */ /* 0x010fca0000000000 */
[----:B------:R-:W-:-:S05]  /*0390*/  IMAD.HI.U32 R3, R3, R26, RZ ;  /* 0x0000001a03037227 */ /* 0x000fca00078e00ff */
[----:B------:R-:W-:Y:S01]  /*03a0*/  IADD3 R0, PT, PT, -R3, RZ, RZ ;  /* 0x000000ff03007210 */ /* 0x000fe20007ffe1ff */
[----:B--2---:R-:W-:-:S04]  /*03b0*/  FMUL R27, R10, 6 ;  /* 0x40c000000a1b7820 */ /* 0x004fc80000400000 */
[----:B------:R-:W-:Y:S02]  /*03c0*/  IMAD R0, R25, R0, R26 ;  /* 0x0000000019007224 */ /* 0x000fe400078e021a */
[----:B------:R-:W-:Y:S02]  /*03d0*/  HFMA2 R26, -RZ, RZ, 1.75, 0 ;  /* 0x3f000000ff1a7431 */ /* 0x000fe400000001ff */
[----:B------:R-:W-:Y:S01]  /*03e0*/  FADD R30, R11, R11 ;  /* 0x0000000b0b1e7221 */ /* 0x000fe20000000000 */
[----:B------:R-:W-:Y:S01]  /*03f0*/  ISETP.GT.U32.AND P1, PT, R25, R0, PT ;  /* 0x000000001900720c */ /* 0x000fe20003f24070 */
[----:B------:R-:W-:Y:S01]  /*0400*/  FMUL R29, R12, 6 ;  /* 0x40c000000c1d7820 */ /* 0x000fe20000400000 */
[----:B------:R-:W-:Y:S01]  /*0410*/  FADD R31, R13, R13 ;  /* 0x0000000d0d1f7221 */ /* 0x000fe20000000000 */
[----:B------:R-:W-:Y:S01]  /*0420*/  FADD R32, R14, R14 ;  /* 0x0000000e0e207221 */ /* 0x000fe20000000000 */
[----:B------:R-:W-:-:S09]  /*0430*/  FMUL R33, R15, 3 ;  /* 0x404000000f217820 */ /* 0x000fd20000400000 */
[-C--:B------:R-:W-:Y:S01]  /*0440*/  @!P1 IADD3 R0, PT, PT, R0, -R25.reuse, RZ ;  /* 0x8000001900009210 */ /* 0x080fe20007ffe0ff */
[----:B------:R-:W-:Y:S01]  /*0450*/  FADD R35, R15, R15 ;  /* 0x0000000f0f237221 */ /* 0x000fe20000000000 */
[----:B------:R-:W-:Y:S01]  /*0460*/  @!P1 IADD3 R3, PT, PT, R3, 0x1, RZ ;  /* 0x0000000103039810 */ /* 0x000fe20007ffe0ff */
[----:B------:R-:W-:Y:S01]  /*0470*/  FMUL R37, R15, 6 ;  /* 0x40c000000f257820 */ /* 0x000fe20000400000 */
[----:B------:R-:W-:Y:S01]  /*0480*/  ISETP.GE.U32.AND P0, PT, R0, R25, PT ;  /* 0x000000190000720c */ /* 0x000fe20003f06070 */
[C---:B------:R-:W-:Y:S01]  /*0490*/  FMUL R34, R16.reuse, 3 ;  /* 0x4040000010227820 */ /* 0x040fe20000400000 */
[----:B------:R-:W-:Y:S01]  /*04a0*/  LOP3.LUT R0, R39, R28, RZ, 0x3c, !PT ;  /* 0x0000001c27007212 */ /* 0x000fe200078e3cff */
[----:B------:R-:W-:Y:S01]  /*04b0*/  FMUL R36, R16, 6 ;  /* 0x40c0000010247820 */ /* 0x000fe20000400000 */
[----:B------:R-:W-:Y:S01]  /*04c0*/  ISETP.NE.AND P1, PT, R28, RZ, PT ;  /* 0x000000ff1c00720c */ /* 0x000fe20003f25270 */
[----:B------:R-:W-:Y:S01]  /*04d0*/  FMUL R38, R17, 3 ;  /* 0x4040000011267820 */ /* 0x000fe20000400000 */
[----:B------:R-:W-:Y:S01]  /*04e0*/  ISETP.GE.AND P2, PT, R0, RZ, PT ;  /* 0x000000ff0000720c */ /* 0x000fe20003f46270 */
[----:B------:R-:W-:Y:S01]  /*04f0*/  FADD R40, R18, R18 ;  /* 0x0000001212287221 */ /* 0x000fe20000000000 */
[----:B------:R-:W-:Y:S01]  /*0500*/  MOV R25, 0x3f000000 ;  /* 0x3f00000000197802 */ /* 0x000fe20000000f00 */
[----:B------:R-:W-:-:S04]  /*0510*/  FMUL R41, R19, 3 ;  /* 0x4040000013297820 */ /* 0x000fc80000400000 */
[----:B------:R-:W-:-:S06]  /*0520*/  @P0 IADD3 R3, PT, PT, R3, 0x1, RZ ;  /* 0x0000000103030810 */ /* 0x000fcc0007ffe0ff */
[----:B------:R-:W-:Y:S02]  /*0530*/  @!P2 IADD3 R3, PT, PT, -R3, RZ, RZ ;  /* 0x000000ff0303a210 */ /* 0x000fe40007ffe1ff */
[----:B------:R-:W-:Y:S02]  /*0540*/  @!P1 LOP3.LUT R3, RZ, R28, RZ, 0x33, !PT ;  /* 0x0000001cff039212 */ /* 0x000fe400078e33ff */
[----:B------:R-:W-:Y:S02]  /*0550*/  ISETP.NE.AND P1, PT, R8, R6, PT ;  /* 0x000000060800720c */ /* 0x000fe40003f25270 */
[----:B------:R-:W-:Y:S01]  /*0560*/  IADD3 R42, PT, PT, R5, -R3, RZ ;  /* 0x80000003052a7210 */ /* 0x000fe20007ffe0ff */
[----:B------:R-:W-:Y:S02]  /*0570*/  IMAD R39, R3, R28, -R39 ;  /* 0x0000001c03277224 */ /* 0x000fe400078e0a27 */
[----:B------:R-:W-:Y:S01]  /*0580*/  FADD R28, R9, R9 ;  /* 0x00000009091c7221 */ /* 0x000fe20000000000 */
[----:B------:R-:W-:-:S02]  /*0590*/  I2FP.F32.S32 R42, R42 ;  /* 0x0000002a002a7245 */ /* 0x000fc40000201400 */
[----:B------:R-:W-:Y:S01]  /*05a0*/  IADD3 R43, PT, PT, R4, R39, RZ ;  /* 0x00000027042b7210 */ /* 0x000fe20007ffe0ff */
[----:B------:R-:W-:-:S03]  /*05b0*/  FMUL R39, R18, 3 ;  /* 0x4040000012277820 */ /* 0x000fc60000400000 */
[----:B------:R-:W-:-:S07]  /*05c0*/  I2FP.F32.S32 R43, R43 ;  /* 0x0000002b002b7245 */ /* 0x000fce0000201400 */
.L_x_6:
[-C--:B------:R-:W-:Y:S01]  /*05d0*/  FMUL R2, R26, R26.reuse ;  /* 0x0000001a1a027220 */ /* 0x080fe20000400000 */
[----:B-----5:R-:W-:Y:S01]  /*05e0*/  FFMA R3, R28, R26, R21 ;  /* 0x0000001a1c037223 */ /* 0x020fe20000000015 */
[----:B------:R-:W-:Y:S01]  /*05f0*/  FMUL R0, R10, 3 ;  /* 0x404000000a007820 */ /* 0x000fe20000400000 */
[-C--:B------:R-:W-:Y:S01]  /*0600*/  FMUL R46, R25, R25.reuse ;  /* 0x00000019192e7220 */ /* 0x080fe20000400000 */
[-C--:B------:R-:W-:Y:S01]  /*0610*/  FFMA R49, R32, R25.reuse, R23 ;  /* 0x0000001920317223 */ /* 0x080fe20000000017 */
[-C--:B------:R-:W-:Y:S01]  /*0620*/  FFMA R47, R31, R25.reuse, R22 ;  /* 0x000000191f2f7223 */ /* 0x080fe20000000016 */
[----:B------:R-:W-:Y:S01]  /*0630*/  FFMA R3, R2, R0, R3 ;  /* 0x0000000002037223 */ /* 0x000fe20000000003 */
[-C--:B------:R-:W-:Y:S01]  /*0640*/  FFMA R0, R27, R26.reuse, R28 ;  /* 0x0000001a1b007223 */ /* 0x080fe2000000001c */
[-C--:B------:R-:W-:Y:S01]  /*0650*/  FFMA R51, R29, R26.reuse, R30 ;  /* 0x0000001a1d337223 */ /* 0x080fe2000000001e */
[----:B------:R-:W-:Y:S01]  /*0660*/  FFMA R45, R30, R26, R23 ;  /* 0x0000001a1e2d7223 */ /* 0x000fe20000000017 */
[----:B------:R-:W-:Y:S01]  /*0670*/  FMUL R44, R12, 3 ;  /* 0x404000000c2c7820 */ /* 0x000fe20000400000 */
[-C--:B------:R-:W-:Y:S01]  /*0680*/  FFMA R48, R38, R46.reuse, R49 ;  /* 0x0000002e26307223 */ /* 0x080fe20000000031 */
[----:B------:R-:W-:Y:S01]  /*0690*/  FFMA R47, R34, R46, R47 ;  /* 0x0000002e222f7223 */ /* 0x000fe2000000002f */
[-C--:B------:R-:W-:Y:S01]  /*06a0*/  FFMA R49, R51, R25.reuse, R0 ;  /* 0x0000001933317223 */ /* 0x080fe20000000000 */
[----:B------:R-:W-:Y:S01]  /*06b0*/  FMUL R53, R17, 6 ;  /* 0x40c0000011357820 */ /* 0x000fe20000400000 */
[----:B------:R-:W-:Y:S01]  /*06c0*/  FADD R0, R24, R24 ;  /* 0x0000001818007221 */ /* 0x000fe20000000000 */
[----:B------:R-:W-:Y:S01]  /*06d0*/  FFMA R44, R2, R44, R45 ;  /* 0x0000002c022c7223 */ /* 0x000fe2000000002d */
[-C--:B------:R-:W-:Y:S01]  /*06e0*/  FFMA R45, R48, R26.reuse, R47 ;  /* 0x0000001a302d7223 */ /* 0x080fe2000000002f */
[-C--:B------:R-:W-:Y:S01]  /*06f0*/  FFMA R51, R36, R25.reuse, R31 ;  /* 0x0000001924337223 */ /* 0x080fe2000000001f */
[-C--:B------:R-:W-:Y:S01]  /*0700*/  FFMA R50, R53, R25.reuse, R32 ;  /* 0x0000001935327223 */ /* 0x080fe20000000020 */
[-C--:B------:R-:W-:Y:S01]  /*0710*/  FFMA R48, R0, R25.reuse, R11 ;  /* 0x0000001900307223 */ /* 0x080fe2000000000b */
[----:B------:R-:W-:Y:S01]  /*0720*/  FMUL R53, R18, 6 ;  /* 0x40c0000012357820 */ /* 0x000fe20000400000 */
[-C--:B------:R-:W-:Y:S01]  /*0730*/  FFMA R47, R37, R26.reuse, R0 ;  /* 0x0000001a252f7223 */ /* 0x080fe20000000000 */
[----:B------:R-:W-:Y:S01]  /*0740*/  FFMA R51, R50, R26, R51 ;  /* 0x0000001a32337223 */ /* 0x000fe20000000033 */
        /* <DEDUP_REMOVED lines=8> */
[----:B------:R-:W-:Y:S01]  /*07d0*/  FMUL R50, R19, 6 ;  /* 0x40c0000013327820 */ /* 0x000fe20000400000 */
[----:B------:R-:W-:Y:S01]  /*07e0*/  FFMA R51, R41, R2, R48 ;  /* 0x0000000229337223 */ /* 0x000fe20000000030 */
[----:B------:R-:W-:Y:S01]  /*07f0*/  FADD R55, R53, R53 ;  /* 0x0000003535377221 */ /* 0x000fe20000000000 */
[-C--:B------:R-:W-:Y:S01]  /*0800*/  FFMA R3, R44, R25.reuse, R3 ;  /* 0x000000192c037223 */ /* 0x080fe20000000003 */
[CC--:B------:R-:W-:Y:S01]  /*0810*/  FFMA R52, R50.reuse, R26.reuse, R40 ;  /* 0x0000001a32347223 */ /* 0x0c0fe20000000028 */
[----:B------:R-:W-:Y:S01]  /*0820*/  FMUL R54, R51, 3 ;  /* 0x4040000033367820 */ /* 0x000fe20000400000 */
[-C--:B------:R-:W-:Y:S01]  /*0830*/  FFMA R55, R55, R25.reuse, R44 ;  /* 0x0000001937377223 */ /* 0x080fe2000000002c */
[-C--:B------:R-:W-:Y:S01]  /*0840*/  FFMA R50, R50, R25.reuse, R35 ;  /* 0x0000001932327223 */ /* 0x080fe20000000023 */
[----:B------:R-:W-:Y:S01]  /*0850*/  FMUL R48, R2, R26 ;  /* 0x0000001a02307220 */ /* 0x000fe20000400000 */
[C---:B------:R-:W-:Y:S01]  /*0860*/  FMUL R0, R46.reuse, R25 ;  /* 0x000000192e007220 */ /* 0x040fe20000400000 */
[C---:B------:R-:W-:Y:S01]  /*0870*/  FFMA R53, R46.reuse, R53, R3 ;  /* 0x000000352e357223 */ /* 0x040fe20000000003 */
[----:B------:R-:W-:Y:S01]  /*0880*/  FFMA R44, R35, R25, R12 ;  /* 0x00000019232c7223 */ /* 0x000fe2000000000c */
[----:B------:R-:W-:Y:S01]  /*0890*/  FFMA R54, R46, R54, R55 ;  /* 0x000000362e367223 */ /* 0x000fe20000000037 */
[----:B------:R-:W-:Y:S01]  /*08a0*/  FADD R3, -R43, R26 ;  /* 0x0000001a2b037221 */ /* 0x000fe20000000100 */
[----:B------:R-:W-:Y:S01]  /*08b0*/  FFMA R56, R48, R50, R47 ;  /* 0x0000003230387223 */ /* 0x000fe2000000002f */
[----:B------:R-:W-:Y:S01]  /*08c0*/  FFMA R52, R0, R52, R49 ;  /* 0x0000003400347223 */ /* 0x000fe20000000031 */
[----:B------:R-:W-:Y:S01]  /*08d0*/  FFMA R50, R41, R46, R44 ;  /* 0x0000002e29327223 */ /* 0x000fe2000000002c */
[----:B------:R-:W-:Y:S01]  /*08e0*/  FADD R49, -R42, R25 ;  /* 0x000000192a317221 */ /* 0x000fe20000000100 */
[----:B------:R-:W-:Y:S01]  /*08f0*/  FMUL R47, R54, R3 ;  /* 0x00000003362f7220 */ /* 0x000fe20000400000 */
[----:B------:R-:W-:Y:S01]  /*0900*/  FFMA R44, R0, R51, R53 ;  /* 0x00000033002c7223 */ /* 0x000fe20000000035 */
[----:B------:R-:W-:Y:S01]  /*0910*/  FFMA R50, R48, R50, R45 ;  /* 0x0000003230327223 */ /* 0x000fe2000000002d */
[----:B------:R-:W-:Y:S01]  /*0920*/  FMUL R51, R56, R3 ;  /* 0x0000000338337220 */ /* 0x000fe20000400000 */
[-C--:B------:R-:W-:Y:S01]  /*0930*/  FFMA R45, R52, R49.reuse, -R47 ;  /* 0x00000031342d7223 */ /* 0x080fe2000000082f */
[-C--:B------:R-:W-:Y:S01]  /*0940*/  FFMA R52, R21, R26.reuse, R20 ;  /* 0x0000001a15347223 */ /* 0x080fe20000000014 */
[----:B------:R-:W-:Y:S01]  /*0950*/  FFMA R56, R23, R26, R22 ;  /* 0x0000001a17387223 */ /* 0x000fe20000000016 */
[----:B------:R-:W-:Y:S01]  /*0960*/  FFMA R51, R54, R49, -R51 ;  /* 0x0000003136337223 */ /* 0x000fe20000000833 */
[----:B------:R-:W-:Y:S01]  /*0970*/  FADD R45, -R50, R45 ;  /* 0x0000002d322d7221 */ /* 0x000fe20000000100 */
[-C--:B------:R-:W-:Y:S01]  /*0980*/  FFMA R47, R9, R2.reuse, R52 ;  /* 0x00000002092f7223 */ /* 0x080fe20000000034 */
[----:B------:R-:W-:Y:S01]  /*0990*/  FFMA R53, R11, R2, R56 ;  /* 0x000000020b357223 */ /* 0x000fe20000000038 */
[----:B------:R-:W-:Y:S01]  /*09a0*/  FADD R51, R44, R51 ;  /* 0x000000332c337221 */ /* 0x000fe20000000000 */
[----:B------:R-:W-:Y:S01]  /*09b0*/  FMUL R55, R50, R45 ;  /* 0x0000002d32377220 */ /* 0x000fe20000400000 */
[-C--:B------:R-:W-:Y:S01]  /*09c0*/  FFMA R52, R10, R48.reuse, R47 ;  /* 0x000000300a347223 */ /* 0x080fe2000000002f */
[----:B------:R-:W-:Y:S01]  /*09d0*/  FFMA R53, R12, R48, R53 ;  /* 0x000000300c357223 */ /* 0x000fe20000000035 */
[-C--:B------:R-:W-:Y:S01]  /*09e0*/  FFMA R57, R17, R26.reuse, R16 ;  /* 0x0000001a11397223 */ /* 0x080fe20000000010 */
[----:B------:R-:W-:Y:S01]  /*09f0*/  FFMA R47, R44, R51, -R55 ;  /* 0x000000332c2f7223 */ /* 0x000fe20000000837 */
[----:B------:R-:W-:Y:S01]  /*0a00*/  FFMA R55, R14, R26, R13 ;  /* 0x0000001a0e377223 */ /* 0x000fe2000000000d */
[----:B------:R-:W-:Y:S01]  /*0a10*/  FFMA R53, R53, R25, R52 ;  /* 0x0000001935357223 */ /* 0x000fe20000000034 */
[----:B------:R-:W-:Y:S01]  /*0a20*/  FMUL R3, R50, R3 ;  /* 0x0000000332037220 */ /* 0x000fe20000400000 */
[----:B------:R-:W0:Y:S01]  /*0a30*/  MUFU.RCP R52, R47 ;  /* 0x0000002f00347308 */ /* 0x000e220000001000 */
[-C--:B------:R-:W-:Y:S01]  /*0a40*/  FFMA R54, R24, R2.reuse, R55 ;  /* 0x0000000218367223 */ /* 0x080fe20000000037 */
[----:B------:R-:W-:Y:S01]  /*0a50*/  FFMA R2, R18, R2, R57 ;  /* 0x0000000212027223 */ /* 0x000fe20000000039 */
[----:B------:R-:W-:Y:S01]  /*0a60*/  FFMA R49, R44, R49, -R3 ;  /* 0x000000312c317223 */ /* 0x000fe20000000803 */
[----:B------:R-:W-:Y:S01]  /*0a70*/  BSSY.RECONVERGENT B1, `(.L_x_2) ;  /* 0x0000014000017945 */ /* 0x000fe20003800200 */
[-C--:B------:R-:W-:Y:S01]  /*0a80*/  FFMA R54, R15, R48.reuse, R54 ;  /* 0x000000300f367223 */ /* 0x080fe20000000036 */
[----:B------:R-:W-:Y:S01]  /*0a90*/  FFMA R2, R19, R48, R2 ;  /* 0x0000003013027223 */ /* 0x000fe20000000002 */
[----:B------:R-:W-:-:S02]  /*0aa0*/  FMUL R3, R50, R49 ;  /* 0x0000003132037220 */ /* 0x000fc40000400000 */
[----:B------:R-:W-:-:S04]  /*0ab0*/  FFMA R53, R46, R54, R53 ;  /* 0x000000362e357223 */ /* 0x000fc80000000035 */
[----:B------:R-:W-:-:S04]  /*0ac0*/  FFMA R46, R0, R2, R53 ;  /* 0x00000002002e7223 */ /* 0x000fc80000000035 */
[----:B------:R-:W-:Y:S01]  /*0ad0*/  FFMA R0, R46, R51, -R3 ;  /* 0x000000332e007223 */ /* 0x000fe20000000803 */
[----:B0-----:R-:W-:Y:S01]  /*0ae0*/  FFMA R53, -R47, R52, 1 ;  /* 0x3f8000002f357423 */ /* 0x001fe20000000134 */
[----:B------:R-:W-:Y:S02]  /*0af0*/  FMUL R3, R49, R49 ;  /* 0x0000003131037220 */ /* 0x000fe40000400000 */
[----:B------:R-:W0:Y:S01]  /*0b00*/  FCHK P0, R0, R47 ;  /* 0x0000002f00007302 */ /* 0x000e220000000000 */
[----:B------:R-:W-:Y:S01]  /*0b10*/  FFMA R53, R52, R53, R52 ;  /* 0x0000003534357223 */ /* 0x000fe20000000034 */
[----:B------:R-:W-:-:S03]  /*0b20*/  FFMA R48, R46, R46, R3 ;  /* 0x0000002e2e307223 */ /* 0x000fc60000000003 */
[----:B------:R-:W-:-:S04]  /*0b30*/  FFMA R2, R0, R53, RZ ;  /* 0x0000003500027223 */ /* 0x000fc800000000ff */
[----:B------:R-:W-:-:S04]  /*0b40*/  FFMA R50, -R47, R2, R0 ;  /* 0x000000022f327223 */ /* 0x000fc80000000100 */
[----:B------:R-:W-:Y:S01]  /*0b50*/  FFMA R53, R53, R50, R2 ;  /* 0x0000003235357223 */ /* 0x000fe20000000002 */
[----:B0-----:R-:W-:Y:S06]  /*0b60*/  @!P0 BRA `(.L_x_3) ;  /* 0x0000000000108947 */ /* 0x001fec0003800000 */
[----:B------:R-:W-:Y:S02]  /*0b70*/  MOV R3, R47 ;  /* 0x0000002f00037202 */ /* 0x000fe40000000f00 */
[----:B------:R-:W-:-:S07]  /*0b80*/  MOV R2, 0xba0 ;  /* 0x00000ba000027802 */ /* 0x000fce0000000f00 */
[----:B------:R-:W-:Y:S05]  /*0b90*/  CALL.REL.NOINC `($__internal_1_$__cuda_sm3x_div_rn_noftz_f32_slowpath) ;  /* 0x00000004005c7944 */ /* 0x000fea0003c00000 */
[----:B------:R-:W-:-:S07]  /*0ba0*/  MOV R53, R0 ;  /* 0x0000000000357202 */ /* 0x000fce0000000f00 */
.L_x_3:
[----:B------:R-:W-:Y:S05]  /*0bb0*/  BSYNC.RECONVERGENT B1 ;  /* 0x0000000000017941 */ /* 0x000fea0003800200 */
.L_x_2:
[----:B------:R-:W0:Y:S01]  /*0bc0*/  MUFU.RCP R0, R47 ;  /* 0x0000002f00007308 */ /* 0x000e220000001000 */
[----:B------:R-:W-:Y:S01]  /*0bd0*/  FMUL R45, R46, R45 ;  /* 0x0000002d2e2d7220 */ /* 0x000fe20000400000 */
[----:B------:R-:W-:Y:S01]  /*0be0*/  BSSY.RECONVERGENT B1, `(.L_x_4) ;  /* 0x000000e000017945 */ /* 0x000fe20003800200 */
[----:B------:R-:W-:Y:S02]  /*0bf0*/  FADD R26, -R53, R26 ;  /* 0x0000001a351a7221 */ /* 0x000fe40000000100 */
[----:B------:R-:W-:-:S04]  /*0c00*/  FFMA R44, R44, R49, -R45 ;  /* 0x000000312c2c7223 */ /* 0x000fc8000000082d */
[----:B------:R-:W1:Y:S01]  /*0c10*/  FCHK P0, R44, R47 ;  /* 0x0000002f2c007302 */ /* 0x000e620000000000 */
[----:B0-----:R-:W-:-:S04]  /*0c20*/  FFMA R3, -R47, R0, 1 ;  /* 0x3f8000002f037423 */ /* 0x001fc80000000100 */
[----:B------:R-:W-:-:S04]  /*0c30*/  FFMA R0, R0, R3, R0 ;  /* 0x0000000300007223 */ /* 0x000fc80000000000 */
[----:B------:R-:W-:-:S04]  /*0c40*/  FFMA R2, R0, R44, RZ ;  /* 0x0000002c00027223 */ /* 0x000fc800000000ff */
[----:B------:R-:W-:-:S04]  /*0c50*/  FFMA R3, -R47, R2, R44 ;  /* 0x000000022f037223 */ /* 0x000fc8000000012c */
[----:B------:R-:W-:Y:S01]  /*0c60*/  FFMA R0, R0, R3, R2 ;  /* 0x0000000300007223 */ /* 0x000fe20000000002 */
[----:B-1----:R-:W-:Y:S06]  /*0c70*/  @!P0 BRA `(.L_x_5) ;  /* 0x0000000000108947 */ /* 0x002fec0003800000 */
[----:B------:R-:W-:Y:S02]  /*0c80*/  MOV R0, R44 ;  /* 0x0000002c00007202 */ /* 0x000fe40000000f00 */
[----:B------:R-:W-:Y:S02]  /*0c90*/  MOV R3, R47 ;  /* 0x0000002f00037202 */ /* 0x000fe40000000f00 */
[----:B------:R-:W-:-:S07]  /*0ca0*/  MOV R2, 0xcc0 ;  /* 0x00000cc000027802 */ /* 0x000fce0000000f00 */
[----:B------:R-:W-:Y:S05]  /*0cb0*/  CALL.REL.NOINC `($__internal_1_$__cuda_sm3x_div_rn_noftz_f32_slowpath) ;  /* 0x0000000400147944 */ /* 0x000fea0003c00000 */
.L_x_5:
[----:B------:R-:W-:Y:S05]  /*0cc0*/  BSYNC.RECONVERGENT B1 ;  /* 0x0000000000017941 */ /* 0x000fea0003800200 */
.L_x_4:
[----:B------:R-:W-:Y:S01]  /*0cd0*/  FADD R25, -R0, R25 ;  /* 0x0000001900197221 */ /* 0x000fe20000000100 */
[----:B------:R-:W-:Y:S02]  /*0ce0*/  FSETP.GTU.AND P0, PT, R26, 1.1000000238418579102, PT ;  /* 0x3f8ccccd1a00780b */ /* 0x000fe40003f0c000 */
[----:B------:R-:W-:Y:S02]  /*0cf0*/  FSETP.GT.AND P3, PT, R48, UR6, PT ;  /* 0x0000000630007c0b */ /* 0x000fe4000bf64000 */
[C---:B------:R-:W-:Y:S02]  /*0d00*/  FSETP.GTU.AND P2, PT, R25.reuse, 1.1000000238418579102, PT ;  /* 0x3f8ccccd1900780b */ /* 0x040fe40003f4c000 */
[----:B------:R-:W-:Y:S02]  /*0d10*/  FSETP.GE.AND P0, PT, R26, -0.10000000149011611938, !P0 ;  /* 0xbdcccccd1a00780b */ /* 0x000fe40004706000 */
[----:B------:R-:W-:-:S04]  /*0d20*/  FSETP.GE.AND P2, PT, R25, -0.10000000149011611938, !P2 ;  /* 0xbdcccccd1900780b */ /* 0x000fc80005746000 */
[----:B------:R-:W-:-:S13]  /*0d30*/  PLOP3.LUT P0, PT, P0, P2, PT, 0x80, 0x8 ;  /* 0x000000000008781c */ /* 0x000fda0000705070 */
[----:B------:R-:W-:Y:S05]  /*0d40*/  @P0 BRA P3, `(.L_x_6) ;  /* 0xfffffff800200947 */ /* 0x000fea000183ffff */
[----:B------:R-:W-:Y:S05]  /*0d50*/  BSYNC.RECONVERGENT B0 ;  /* 0x0000000000007941 */ /* 0x000fea0003800200 */
.L_x_1:
[----:B------:R-:W-:Y:S04]  /*0d60*/  BSSY.RECONVERGENT B0, `(.L_x_7) ;  /* 0x0000016000007945 */ /* 0x000fe80003800200 */
[----:B------:R-:W-:Y:S05]  /*0d70*/  @!P0 BRA `(.L_x_8) ;  /* 0x0000000000508947 */ /* 0x000fea0003800000 */
[----:B------:R-:W-:Y:S01]  /*0d80*/  FADD R25, R42, -R25 ;  /* 0x800000192a197221 */ /* 0x000fe20000000000 */
[----:B------:R-:W-:Y:S01]  /*0d90*/  FADD R26, R43, -R26 ;  /* 0x8000001a2b1a7221 */ /* 0x000fe20000000000 */
[----:B------:R-:W-:Y:S02]  /*0da0*/  BSSY.RECONVERGENT B1, `(.L_x_9) ;  /* 0x000000e000017945 */ /* 0x000fe40003800200 */
[----:B------:R-:W-:-:S04]  /*0db0*/  FMUL R25, R25, R25 ;  /* 0x0000001919197220 */ /* 0x000fc80000400000 */
[----:B------:R-:W-:-:S04]  /*0dc0*/  FFMA R25, R26, R26, R25 ;  /* 0x0000001a1a197223 */ /* 0x000fc80000000019 */
[----:B------:R0:W1:Y:S01]  /*0dd0*/  MUFU.RSQ R2, R25 ;  /* 0x0000001900027308 */ /* 0x0000620000001400 */
[----:B------:R-:W-:-:S04]  /*0de0*/  IADD3 R0, PT, PT, R25, -0xd000000, RZ ;  /* 0xf300000019007810 */ /* 0x000fc80007ffe0ff */
[----:B------:R-:W-:-:S13]  /*0df0*/  ISETP.GT.U32.AND P0, PT, R0, 0x727fffff, PT ;  /* 0x727fffff0000780c */ /* 0x000fda0003f04070 */
[----:B01----:R-:W-:Y:S05]  /*0e00*/  @!P0 BRA `(.L_x_10) ;  /* 0x00000000000c8947 */ /* 0x003fea0003800000 */
[----:B------:R-:W-:-:S07]  /*0e10*/  MOV R12, 0xe30 ;  /* 0x00000e30000c7802 */ /* 0x000fce0000000f00 */
[----:B------:R-:W-:Y:S05]  /*0e20*/  CALL.REL.NOINC `($__internal_0_$__cuda_sm20_sqrt_rn_f32_slowpath) ;  /* 0x0000000000587944 */ /* 0x000fea0003c00000 */
[----:B------:R-:W-:Y:S05]  /*0e30*/  BRA `(.L_x_11) ;  /* 0x0000000000107947 */ /* 0x000fea0003800000 */
.L_x_10:
[----:B------:R-:W-:Y:S01]  /*0e40*/  FMUL.FTZ R0, R25, R2 ;  /* 0x0000000219007220 */ /* 0x000fe20000410000 */
[----:B------:R-:W-:-:S03]  /*0e50*/  FMUL.FTZ R2, R2, 0.5 ;  /* 0x3f00000002027820 */ /* 0x000fc60000410000 */
[----:B------:R-:W-:-:S04]  /*0e60*/  FFMA R3, -R0, R0, R25 ;  /* 0x0000000000037223 */ /* 0x000fc80000000119 */
[----:B------:R-:W-:-:S07]  /*0e70*/  FFMA R0, R3, R2, R0 ;  /* 0x0000000203007223 */ /* 0x000fce0000000000 */
.L_x_11:
[----:B------:R-:W-:Y:S05]  /*0e80*/  BSYNC.RECONVERGENT B1 ;  /* 0x0000000000017941 */ /* 0x000fea0003800200 */
.L_x_9:
[----:B------:R-:W0:Y:S02]  /*0e90*/  LDCU UR6, c[0x0][0x3b0] ;  /* 0x00007600ff0677ac */ /* 0x000e240008000800 */
[----:B0-----:R-:W-:-:S05]  /*0ea0*/  FMUL R0, R0, UR6 ;  /* 0x0000000600007c20 */ /* 0x001fca0008400000 */
[----:B------:R-:W-:-:S07]  /*0eb0*/  FMNMX R7, R7, R0, PT ;  /* 0x0000000007077209 */ /* 0x000fce0003800000 */
.L_x_8:
[----:B------:R-:W-:Y:S05]  /*0ec0*/  BSYNC.RECONVERGENT B0 ;  /* 0x0000000000007941 */ /* 0x000fea0003800200 */
.L_x_7:
[----:B------:R-:W-:Y:S05]  /*0ed0*/  @P1 BRA `(.L_x_12) ;  /* 0xfffffff0009c1947 */ /* 0x000fea000383ffff */
.L_x_0:
[----:B------:R-:W0:Y:S01]  /*0ee0*/  LDC.64 R2, c[0x0][0x390] ;  /* 0x0000e400ff027b82 */ /* 0x000e220000000a00 */
[----:B------:R-:W1:Y:S02]  /*0ef0*/  LDCU UR6, c[0x0][0x388] ;  /* 0x00007100ff0677ac */ /* 0x000e640008000800 */
[----:B-1----:R-:W-:-:S05]  /*0f00*/  IMAD R9, R5, UR6, R4 ;  /* 0x0000000605097c24 */ /* 0x002fca000f8e0204 */
[----:B------:R-:W1:Y:S01]  /*0f10*/  LDC.64 R4, c[0x0][0x380] ;  /* 0x0000e000ff047b82 */ /* 0x000e620000000a00 */
[----:B0-----:R-:W-:-:S06]  /*0f20*/  IMAD.WIDE R2, R9, 0x4, R2 ;  /* 0x0000000409027825 */ /* 0x001fcc00078e0202 */
[----:B------:R-:W2:Y:S01]  /*0f30*/  LDG.E R2, desc[UR4][R2.64] ;  /* 0x0000000402027981 */ /* 0x000ea2000c1e1900 */
[----:B-1----:R-:W-:Y:S01]  /*0f40*/  IMAD.WIDE R4, R9, 0x4, R4 ;  /* 0x0000000409047825 */ /* 0x002fe200078e0204 */
[----:B--2---:R-:W-:-:S04]  /*0f50*/  FSETP.GT.AND P0, PT, R2, RZ, PT ;  /* 0x000000ff0200720b */ /* 0x004fc80003f04000 */
[----:B------:R-:W-:-:S05]  /*0f60*/  FSEL R7, R7, -R7, P0 ;  /* 0x8000000707077208 */ /* 0x000fca0000000000 */
[----:B------:R-:W-:Y:S01]  /*0f70*/  STG.E desc[UR4][R4.64], R7 ;  /* 0x0000000704007986 */ /* 0x000fe2000c101904 */
[----:B------:R-:W-:Y:S05]  /*0f80*/  EXIT ;  /* 0x000000000000794d */ /* 0x000fea0003800000 */
        .weak           $__internal_0_$__cuda_sm20_sqrt_rn_f32_slowpath
        .type           $__internal_0_$__cuda_sm20_sqrt_rn_f32_slowpath,@function
        .size           $__internal_0_$__cuda_sm20_sqrt_rn_f32_slowpath,($__internal_1_$__cuda_sm3x_div_rn_noftz_f32_slowpath - $__internal_0_$__cuda_sm20_sqrt_rn_f32_slowpath)
$__internal_0_$__cuda_sm20_sqrt_rn_f32_slowpath:
[----:B------:R-:W-:-:S13]  /*0f90*/  LOP3.LUT P0, RZ, R25, 0x7fffffff, RZ, 0xc0, !PT ;  /* 0x7fffffff19ff7812 */ /* 0x000fda000780c0ff */
[----:B------:R-:W-:Y:S01]  /*0fa0*/  @!P0 MOV R2, R25 ;  /* 0x0000001900028202 */ /* 0x000fe20000000f00 */
[----:B------:R-:W-:Y:S06]  /*0fb0*/  @!P0 BRA `(.L_x_13) ;  /* 0x0000000000448947 */ /* 0x000fec0003800000 */
[----:B------:R-:W-:Y:S02]  /*0fc0*/  FSETP.GEU.FTZ.AND P0, PT, R25, RZ, PT ;  /* 0x000000ff1900720b */ /* 0x000fe40003f1e000 */
[----:B------:R-:W-:-:S11]  /*0fd0*/  MOV R0, R25 ;  /* 0x0000001900007202 */ /* 0x000fd60000000f00 */
[----:B------:R-:W-:Y:S01]  /*0fe0*/  @!P0 MOV R2, 0x7fffffff ;  /* 0x7fffffff00028802 */ /* 0x000fe20000000f00 */
[----:B------:R-:W-:Y:S06]  /*0ff0*/  @!P0 BRA `(.L_x_13) ;  /* 0x0000000000348947 */ /* 0x000fec0003800000 */
[----:B------:R-:W-:-:S13]  /*1000*/  FSETP.GTU.FTZ.AND P0, PT, |R0|, +INF , PT ;  /* 0x7f8000000000780b */ /* 0x000fda0003f1c200 */
[----:B------:R-:W-:Y:S01]  /*1010*/  @P0 FADD.FTZ R2, R0, 1 ;  /* 0x3f80000000020421 */ /* 0x000fe20000010000 */
[----:B------:R-:W-:Y:S06]  /*1020*/  @P0 BRA `(.L_x_13) ;  /* 0x0000000000280947 */ /* 0x000fec0003800000 */
[----:B------:R-:W-:-:S13]  /*1030*/  FSETP.NEU.FTZ.AND P0, PT, |R0|, +INF , PT ;  /* 0x7f8000000000780b */ /* 0x000fda0003f1d200 */
[----:B------:R-:W-:-:S04]  /*1040*/  @P0 FFMA R3, R0, 1.84467440737095516160e+19, RZ ;  /* 0x5f80000000030823 */ /* 0x000fc800000000ff */
[----:B------:R-:W0:Y:S02]  /*1050*/  @P0 MUFU.RSQ R2, R3 ;  /* 0x0000000300020308 */ /* 0x000e240000001400 */
[----:B0-----:R-:W-:Y:S01]  /*1060*/  @P0 FMUL.FTZ R10, R3, R2 ;  /* 0x00000002030a0220 */ /* 0x001fe20000410000 */
[----:B------:R-:W-:Y:S01]  /*1070*/  @P0 FMUL.FTZ R11, R2, 0.5 ;  /* 0x3f000000020b0820 */ /* 0x000fe20000410000 */
[----:B------:R-:W-:Y:S02]  /*1080*/  @!P0 MOV R2, R0 ;  /* 0x0000000000028202 */ /* 0x000fe40000000f00 */
[----:B------:R-:W-:-:S04]  /*1090*/  @P0 FADD.FTZ R9, -R10, -RZ ;  /* 0x800000ff0a090221 */ /* 0x000fc80000010100 */
[----:B------:R-:W-:-:S04]  /*10a0*/  @P0 FFMA R9, R10, R9, R3 ;  /* 0x000000090a090223 */ /* 0x000fc80000000003 */
[----:B------:R-:W-:-:S04]  /*10b0*/  @P0 FFMA R9, R9, R11, R10 ;  /* 0x0000000b09090223 */ /* 0x000fc8000000000a */
[----:B------:R-:W-:-:S07]  /*10c0*/  @P0 FMUL.FTZ R2, R9, 2.3283064365386962891e-10 ;  /* 0x2f80000009020820 */ /* 0x000fce0000410000 */
.L_x_13:
[----:B------:R-:W-:Y:S01]  /*10d0*/  HFMA2 R3, -RZ, RZ, 0, 0 ;  /* 0x00000000ff037431 */ /* 0x000fe200000001ff */
[----:B------:R-:W-:Y:S02]  /*10e0*/  MOV R0, R2 ;  /* 0x0000000200007202 */ /* 0x000fe40000000f00 */
[----:B------:R-:W-:-:S04]  /*10f0*/  MOV R2, R12 ;  /* 0x0000000c00027202 */ /* 0x000fc80000000f00 */
[----:B------:R-:W-:Y:S05]  /*1100*/  RET.REL.NODEC R2 `(_Z9reinitPhiPfiS_PiS_iiff) ;  /* 0xffffffec02bc7950 */ /* 0x000fea0003c3ffff */
        .weak           $__internal_1_$__cuda_sm3x_div_rn_noftz_f32_slowpath
        .type           $__internal_1_$__cuda_sm3x_div_rn_noftz_f32_slowpath,@function
        .size           $__internal_1_$__cuda_sm3x_div_rn_noftz_f32_slowpath,(.L_x_28 - $__internal_1_$__cuda_sm3x_div_rn_noftz_f32_slowpath)
$__internal_1_$__cuda_sm3x_div_rn_noftz_f32_slowpath:
[----:B------:R-:W-:Y:S01]  /*1110*/  SHF.R.U32.HI R50, RZ, 0x17, R3 ;  /* 0x00000017ff327819 */ /* 0x000fe20000011603 */
[----:B------:R-:W-:Y:S01]  /*1120*/  BSSY.RECONVERGENT B2, `(.L_x_14) ;  /* 0x0000062000027945 */ /* 0x000fe20003800200 */
[----:B------:R-:W-:Y:S02]  /*1130*/  SHF.R.U32.HI R51, RZ, 0x17, R0 ;  /* 0x00000017ff337819 */ /* 0x000fe40000011600 */
[----:B------:R-:W-:Y:S02]  /*1140*/  LOP3.LUT R50, R50, 0xff, RZ, 0xc0, !PT ;  /* 0x000000ff32327812 */ /* 0x000fe400078ec0ff */
[----:B------:R-:W-:Y:S02]  /*1150*/  LOP3.LUT R55, R51, 0xff, RZ, 0xc0, !PT ;  /* 0x000000ff33377812 */ /* 0x000fe400078ec0ff */
[----:B------:R-:W-:Y:S02]  /*1160*/  IADD3 R53, PT, PT, R50, -0x1, RZ ;  /* 0xffffffff32357810 */ /* 0x000fe40007ffe0ff */
[----:B------:R-:W-:-:S02]  /*1170*/  IADD3 R52, PT, PT, R55, -0x1, RZ ;  /* 0xffffffff37347810 */ /* 0x000fc40007ffe0ff */
[----:B------:R-:W-:-:S04]  /*1180*/  ISETP.GT.U32.AND P0, PT, R53, 0xfd, PT ;  /* 0x000000fd3500780c */ /* 0x000fc80003f04070 */
[----:B------:R-:W-:-:S13]  /*1190*/  ISETP.GT.U32.OR P0, PT, R52, 0xfd, P0 ;  /* 0x000000fd3400780c */ /* 0x000fda0000704470 */
[----:B------:R-:W-:Y:S01]  /*11a0*/  @!P0 MOV R51, RZ ;  /* 0x000000ff00338202 */ /* 0x000fe20000000f00 */
[----:B------:R-:W-:Y:S06]  /*11b0*/  @!P0 BRA `(.L_x_15) ;  /* 0x00000000005c8947 */ /* 0x000fec0003800000 */
[----:B------:R-:W-:Y:S02]  /*11c0*/  FSETP.GTU.FTZ.AND P0, PT, |R0|, +INF , PT ;  /* 0x7f8000000000780b */ /* 0x000fe40003f1c200 */
[----:B------:R-:W-:-:S04]  /*11d0*/  FSETP.GTU.FTZ.AND P2, PT, |R3|, +INF , PT ;  /* 0x7f8000000300780b */ /* 0x000fc80003f5c200 */
[----:B------:R-:W-:-:S13]  /*11e0*/  PLOP3.LUT P0, PT, P0, P2, PT, 0xf8, 0x8f ;  /* 0x00000000008f781c */ /* 0x000fda0000705f70 */
[----:B------:R-:W-:Y:S05]  /*11f0*/  @P0 BRA `(.L_x_16) ;  /* 0x00000004004c0947 */ /* 0x000fea0003800000 */
[----:B------:R-:W-:-:S13]  /*1200*/  LOP3.LUT P0, RZ, R3, 0x7fffffff, R0, 0xc8, !PT ;  /* 0x7fffffff03ff7812 */ /* 0x000fda000780c800 */
[----:B------:R-:W-:Y:S05]  /*1210*/  @!P0 BRA `(.L_x_17) ;  /* 0x00000004003c8947 */ /* 0x000fea0003800000 */
[C---:B------:R-:W-:Y:S02]  /*1220*/  FSETP.NEU.FTZ.AND P3, PT, |R0|.reuse, +INF , PT ;  /* 0x7f8000000000780b */ /* 0x040fe40003f7d200 */
[----:B------:R-:W-:Y:S02]  /*1230*/  FSETP.NEU.FTZ.AND P2, PT, |R3|, +INF , PT ;  /* 0x7f8000000300780b */ /* 0x000fe40003f5d200 */
[----:B------:R-:W-:-:S11]  /*1240*/  FSETP.NEU.FTZ.AND P0, PT, |R0|, +INF , PT ;  /* 0x7f8000000000780b */ /* 0x000fd60003f1d200 */
[----:B------:R-:W-:Y:S05]  /*1250*/  @!P2 BRA !P3, `(.L_x_17) ;  /* 0x00000004002ca947 */ /* 0x000fea0005800000 */
[----:B------:R-:W-:-:S04]  /*1260*/  LOP3.LUT P3, RZ, R0, 0x7fffffff, RZ, 0xc0, !PT ;  /* 0x7fffffff00ff7812 */ /* 0x000fc8000786c0ff */
[----:B------:R-:W-:-:S13]  /*1270*/  PLOP3.LUT P2, PT, P2, P3, PT, 0x2f, 0xf2 ;  /* 0x0000000000f2781c */ /* 0x000fda0001746577 */
[----:B------:R-:W-:Y:S05]  /*1280*/  @P2 BRA `(.L_x_18) ;  /* 0x0000000400182947 */ /* 0x000fea0003800000 */
[----:B------:R-:W-:-:S04]  /*1290*/  LOP3.LUT P2, RZ, R3, 0x7fffffff, RZ, 0xc0, !PT ;  /* 0x7fffffff03ff7812 */ /* 0x000fc8000784c0ff */
[----:B------:R-:W-:-:S13]  /*12a0*/  PLOP3.LUT P0, PT, P0, P2, PT, 0x2f, 0xf2 ;  /* 0x0000000000f2781c */ /* 0x000fda0000704577 */
[----:B------:R-:W-:Y:S05]  /*12b0*/  @P0 BRA `(.L_x_19) ;  /* 0x0000000400000947 */ /* 0x000fea0003800000 */
[----:B------:R-:W-:Y:S02]  /*12c0*/  ISETP.GE.AND P0, PT, R52, RZ, PT ;  /* 0x000000ff3400720c */ /* 0x000fe40003f06270 */
[----:B------:R-:W-:-:S11]  /*12d0*/  ISETP.GE.AND P2, PT, R53, RZ, PT ;  /* 0x000000ff3500720c */ /* 0x000fd60003f46270 */
[----:B------:R-:W-:Y:S01]  /*12e0*/  @P0 MOV R51, RZ ;  /* 0x000000ff00330202 */ /* 0x000fe20000000f00 */
[----:B------:R-:W-:Y:S01]  /*12f0*/  @!P0 FFMA R0, R0, 1.84467440737095516160e+19, RZ ;  /* 0x5f80000000008823 */ /* 0x000fe200000000ff */
[----:B------:R-:W-:Y:S01]  /*1300*/  @!P0 MOV R51, 0xffffffc0 ;  /* 0xffffffc000338802 */ /* 0x000fe20000000f00 */
[----:B------:R-:W-:-:S03]  /*1310*/  @!P2 FFMA R3, R3, 1.84467440737095516160e+19, RZ ;  /* 0x5f8000000303a823 */ /* 0x000fc600000000ff */
[----:B------:R-:W-:-:S07]  /*1320*/  @!P2 IADD3 R51, PT, PT, R51, 0x40, RZ ;  /* 0x000000403333a810 */ /* 0x000fce0007ffe0ff */
.L_x_15:
[----:B------:R-:W-:Y:S01]  /*1330*/  LEA R52, R50, 0xc0800000, 0x17 ;  /* 0xc080000032347811 */ /* 0x000fe200078eb8ff */
[----:B------:R-:W-:Y:S01]  /*1340*/  BSSY.RECONVERGENT B3, `(.L_x_20) ;  /* 0x0000036000037945 */ /* 0x000fe20003800200 */
[----:B------:R-:W-:Y:S02]  /*1350*/  IADD3 R55, PT, PT, R55, -0x7f, RZ ;  /* 0xffffff8137377810 */ /* 0x000fe40007ffe0ff */
[----:B------:R-:W-:-:S03]  /*1360*/  IADD3 R54, PT, PT, -R52, R3, RZ ;  /* 0x0000000334367210 */ /* 0x000fc60007ffe1ff */
[C---:B------:R-:W-:Y:S01]  /*1370*/  IMAD R0, R55.reuse, -0x800000, R0 ;  /* 0xff80000037007824 */ /* 0x040fe200078e0200 */
[----:B------:R0:W1:Y:S01]  /*1380*/  MUFU.RCP R3, R54 ;  /* 0x0000003600037308 */ /* 0x0000620000001000 */
[----:B------:R-:W-:Y:S01]  /*1390*/  FADD.FTZ R53, -R54, -RZ ;  /* 0x800000ff36357221 */ /* 0x000fe20000010100 */
[----:B0-----:R-:W-:-:S04]  /*13a0*/  IADD3 R54, PT, PT, R55, 0x7f, -R50 ;  /* 0x0000007f37367810 */ /* 0x001fc80007ffe832 */
[----:B------:R-:W-:Y:S01]  /*13b0*/  IADD3 R51, PT, PT, R54, R51, RZ ;  /* 0x0000003336337210 */ /* 0x000fe20007ffe0ff */
[----:B-1----:R-:W-:-:S04]  /*13c0*/  FFMA R52, R3, R53, 1 ;  /* 0x3f80000003347423 */ /* 0x002fc80000000035 */
[----:B------:R-:W-:-:S04]  /*13d0*/  FFMA R3, R3, R52, R3 ;  /* 0x0000003403037223 */ /* 0x000fc80000000003 */
[----:B------:R-:W-:-:S04]  /*13e0*/  FFMA R52, R0, R3, RZ ;  /* 0x0000000300347223 */ /* 0x000fc800000000ff */
[----:B------:R-:W-:-:S04]  /*13f0*/  FFMA R56, R53, R52, R0 ;  /* 0x0000003435387223 */ /* 0x000fc80000000000 */
[----:B------:R-:W-:-:S04]  /*1400*/  FFMA R52, R3, R56, R52 ;  /* 0x0000003803347223 */ /* 0x000fc80000000034 */
[----:B------:R-:W-:-:S04]  /*1410*/  FFMA R53, R53, R52, R0 ;  /* 0x0000003435357223 */ /* 0x000fc80000000000 */
[----:B------:R-:W-:-:S05]  /*1420*/  FFMA R0, R3, R53, R52 ;  /* 0x0000003503007223 */ /* 0x000fca0000000034 */
[----:B------:R-:W-:-:S04]  /*1430*/  SHF.R.U32.HI R50, RZ, 0x17, R0 ;  /* 0x00000017ff327819 */ /* 0x000fc80000011600 */
[----:B------:R-:W-:-:S04]  /*1440*/  LOP3.LUT R50, R50, 0xff, RZ, 0xc0, !PT ;  /* 0x000000ff32327812 */ /* 0x000fc800078ec0ff */
[----:B------:R-:W-:-:S04]  /*1450*/  IADD3 R54, PT, PT, R50, R51, RZ ;  /* 0x0000003332367210 */ /* 0x000fc80007ffe0ff */
[----:B------:R-:W-:-:S04]  /*1460*/  IADD3 R50, PT, PT, R54, -0x1, RZ ;  /* 0xffffffff36327810 */ /* 0x000fc80007ffe0ff */
[----:B------:R-:W-:-:S13]  /*1470*/  ISETP.GE.U32.AND P0, PT, R50, 0xfe, PT ;  /* 0x000000fe3200780c */ /* 0x000fda0003f06070 */
[----:B------:R-:W-:Y:S05]  /*1480*/  @!P0 BRA `(.L_x_21) ;  /* 0x0000000000808947 */ /* 0x000fea0003800000 */
[----:B------:R-:W-:-:S13]  /*1490*/  ISETP.GT.AND P0, PT, R54, 0xfe, PT ;  /* 0x000000fe3600780c */ /* 0x000fda0003f04270 */
[----:B------:R-:W-:Y:S05]  /*14a0*/  @P0 BRA `(.L_x_22) ;  /* 0x00000000006c0947 */ /* 0x000fea0003800000 */
[----:B------:R-:W-:-:S13]  /*14b0*/  ISETP.GE.AND P0, PT, R54, 0x1, PT ;  /* 0x000000013600780c */ /* 0x000fda0003f06270 */
[----:B------:R-:W-:Y:S05]  /*14c0*/  @P0 BRA `(.L_x_23) ;  /* 0x0000000000740947 */ /* 0x000fea0003800000 */
[----:B------:R-:W-:Y:S02]  /*14d0*/  ISETP.GE.AND P0, PT, R54, -0x18, PT ;  /* 0xffffffe83600780c */ /* 0x000fe40003f06270 */
[----:B------:R-:W-:-:S11]  /*14e0*/  LOP3.LUT R0, R0, 0x80000000, RZ, 0xc0, !PT ;  /* 0x8000000000007812 */ /* 0x000fd600078ec0ff */
[----:B------:R-:W-:Y:S05]  /*14f0*/  @!P0 BRA `(.L_x_23) ;  /* 0x0000000000688947 */ /* 0x000fea0003800000 */
[CCC-:B------:R-:W-:Y:S01]  /*1500*/  FFMA.RZ R50, R3.reuse, R53.reuse, R52.reuse ;  /* 0x0000003503327223 */ /* 0x1c0fe2000000c034 */
[C---:B------:R-:W-:Y:S02]  /*1510*/  ISETP.NE.AND P3, PT, R54.reuse, RZ, PT ;  /* 0x000000ff3600720c */ /* 0x040fe40003f65270 */
[----:B------:R-:W-:Y:S02]  /*1520*/  ISETP.NE.AND P2, PT, R54, RZ, PT ;  /* 0x000000ff3600720c */ /* 0x000fe40003f45270 */
[----:B------:R-:W-:Y:S01]  /*1530*/  LOP3.LUT R51, R50, 0x7fffff, RZ, 0xc0, !PT ;  /* 0x007fffff32337812 */ /* 0x000fe200078ec0ff */
[CCC-:B------:R-:W-:Y:S01]  /*1540*/  FFMA.RP R50, R3.reuse, R53.reuse, R52.reuse ;  /* 0x0000003503327223 */ /* 0x1c0fe20000008034 */
[----:B------:R-:W-:Y:S01]  /*1550*/  FFMA.RM R3, R3, R53, R52 ;  /* 0x0000003503037223 */ /* 0x000fe20000004034 */
[----:B------:R-:W-:Y:S02]  /*1560*/  IADD3 R52, PT, PT, R54, 0x20, RZ ;  /* 0x0000002036347810 */ /* 0x000fe40007ffe0ff */
[----:B------:R-:W-:-:S02]  /*1570*/  LOP3.LUT R51, R51, 0x800000, RZ, 0xfc, !PT ;  /* 0x0080000033337812 */ /* 0x000fc400078efcff */
[----:B------:R-:W-:Y:S02]  /*1580*/  IADD3 R53, PT, PT, -R54, RZ, RZ ;  /* 0x000000ff36357210 */ /* 0x000fe40007ffe1ff */
[----:B------:R-:W-:Y:S02]  /*1590*/  SHF.L.U32 R52, R51, R52, RZ ;  /* 0x0000003433347219 */ /* 0x000fe400000006ff */
[----:B------:R-:W-:Y:S02]  /*15a0*/  FSETP.NEU.FTZ.AND P0, PT, R50, R3, PT ;  /* 0x000000033200720b */ /* 0x000fe40003f1d000 */
[----:B------:R-:W-:Y:S02]  /*15b0*/  SEL R50, R53, RZ, P3 ;  /* 0x000000ff35327207 */ /* 0x000fe40001800000 */
[----:B------:R-:W-:Y:S02]  /*15c0*/  ISETP.NE.AND P2, PT, R52, RZ, P2 ;  /* 0x000000ff3400720c */ /* 0x000fe40001745270 */
[----:B------:R-:W-:-:S02]  /*15d0*/  SHF.R.U32.HI R50, RZ, R50, R51 ;  /* 0x00000032ff327219 */ /* 0x000fc40000011633 */
[----:B------:R-:W-:Y:S02]  /*15e0*/  PLOP3.LUT P0, PT, P0, P2, PT, 0xf8, 0x8f ;  /* 0x00000000008f781c */ /* 0x000fe40000705f70 */
[----:B------:R-:W-:Y:S02]  /*15f0*/  SHF.R.U32.HI R52, RZ, 0x1, R50 ;  /* 0x00000001ff347819 */ /* 0x000fe40000011632 */
[----:B------:R-:W-:-:S04]  /*1600*/  SEL R3, RZ, 0x1, !P0 ;  /* 0x00000001ff037807 */ /* 0x000fc80004000000 */
[----:B------:R-:W-:-:S04]  /*1610*/  LOP3.LUT R3, R3, 0x1, R52, 0xf8, !PT ;  /* 0x0000000103037812 */ /* 0x000fc800078ef834 */
[----:B------:R-:W-:-:S04]  /*1620*/  LOP3.LUT R3, R3, R50, RZ, 0xc0, !PT ;  /* 0x0000003203037212 */ /* 0x000fc800078ec0ff */
[----:B------:R-:W-:-:S04]  /*1630*/  IADD3 R3, PT, PT, R52, R3, RZ ;  /* 0x0000000334037210 */ /* 0x000fc80007ffe0ff */
[----:B------:R-:W-:Y:S01]  /*1640*/  LOP3.LUT R0, R3, R0, RZ, 0xfc, !PT ;  /* 0x0000000003007212 */ /* 0x000fe200078efcff */
[----:B------:R-:W-:Y:S06]  /*1650*/  BRA `(.L_x_23) ;  /* 0x0000000000107947 */ /* 0x000fec0003800000 */
.L_x_22:
[----:B------:R-:W-:-:S04]  /*1660*/  LOP3.LUT R0, R0, 0x80000000, RZ, 0xc0, !PT ;  /* 0x8000000000007812 */ /* 0x000fc800078ec0ff */
[----:B------:R-:W-:Y:S01]  /*1670*/  LOP3.LUT R0, R0, 0x7f800000, RZ, 0xfc, !PT ;  /* 0x7f80000000007812 */ /* 0x000fe200078efcff */
[----:B------:R-:W-:Y:S06]  /*1680*/  BRA `(.L_x_23) ;  /* 0x0000000000047947 */ /* 0x000fec0003800000 */
.L_x_21:
[----:B------:R-:W-:-:S07]  /*1690*/  LEA R0, R51, R0, 0x17 ;  /* 0x0000000033007211 */ /* 0x000fce00078eb8ff */
.L_x_23:
[----:B------:R-:W-:Y:S05]  /*16a0*/  BSYNC.RECONVERGENT B3 ;  /* 0x0000000000037941 */ /* 0x000fea0003800200 */
.L_x_20:
[----:B------:R-:W-:Y:S05]  /*16b0*/  BRA `(.L_x_24) ;  /* 0x0000000000207947 */ /* 0x000fea0003800000 */
.L_x_19:
[----:B------:R-:W-:-:S04]  /*16c0*/  LOP3.LUT R0, R3, 0x80000000, R0, 0x48, !PT ;  /* 0x8000000003007812 */ /* 0x000fc800078e4800 */
[----:B------:R-:W-:Y:S01]  /*16d0*/  LOP3.LUT R0, R0, 0x7f800000, RZ, 0xfc, !PT ;  /* 0x7f80000000007812 */ /* 0x000fe200078efcff */
[----:B------:R-:W-:Y:S06]  /*16e0*/  BRA `(.L_x_24) ;  /* 0x0000000000147947 */ /* 0x000fec0003800000 */
.L_x_18:
[----:B------:R-:W-:Y:S01]  /*16f0*/  LOP3.LUT R0, R3, 0x80000000, R0, 0x48, !PT ;  /* 0x8000000003007812 */ /* 0x000fe200078e4800 */
[----:B------:R-:W-:Y:S06]  /*1700*/  BRA `(.L_x_24) ;  /* 0x00000000000c7947 */ /* 0x000fec0003800000 */
.L_x_17:
[----:B------:R-:W0:Y:S01]  /*1710*/  MUFU.RSQ R0, -QNAN ;  /* 0xffc0000000007908 */ /* 0x000e220000001400 */
[----:B------:R-:W-:Y:S05]  /*1720*/  BRA `(.L_x_24) ;  /* 0x0000000000047947 */ /* 0x000fea0003800000 */
.L_x_16:
[----:B------:R-:W-:-:S07]  /*1730*/  FADD.FTZ R0, R0, R3 ;  /* 0x0000000300007221 */ /* 0x000fce0000010000 */
.L_x_24:
[----:B------:R-:W-:Y:S05]  /*1740*/  BSYNC.RECONVERGENT B2 ;  /* 0x0000000000027941 */ /* 0x000fea0003800200 */
.L_x_14:
[----:B------:R-:W-:-:S04]  /*1750*/  HFMA2 R3, -RZ, RZ, 0, 0 ;  /* 0x00000000ff037431 */ /* 0x000fc800000001ff */
[----:B0-----:R-:W-:Y:S05]  /*1760*/  RET.REL.NODEC R2 `(_Z9reinitPhiPfiS_PiS_iiff) ;  /* 0xffffffe802247950 */ /* 0x001fea0003c3ffff */
.L_x_25:
[----:B------:R-:W-:-:S00]  /*1770*/  BRA `(.L_x_25) ;  /* 0xfffffffc00fc7947 */ /* 0x000fc0000383ffff */
[----:B------:R-:W-:-:S00]  /*1780*/  NOP ;  /* 0x0000000000007918 */ /* 0x000fc00000000000 */
[----:B------:R-:W-:-:S00]  /*1790*/  NOP ;  /* 0x0000000000007918 */ /* 0x000fc00000000000 */
[----:B------:R-:W-:-:S00]  /*17a0*/  NOP ;  /* 0x0000000000007918 */ /* 0x000fc00000000000 */
[----:B------:R-:W-:-:S00]  /*17b0*/  NOP ;  /* 0x0000000000007918 */ /* 0x000fc00000000000 */
[----:B------:R-:W-:-:S00]  /*17c0*/  NOP ;  /* 0x0000000000007918 */ /* 0x000fc00000000000 */
[----:B------:R-:W-:-:S00]  /*17d0*/  NOP ;  /* 0x0000000000007918 */ /* 0x000fc00000000000 */
[----:B------:R-:W-:-:S00]  /*17e0*/  NOP ;  /* 0x0000000000007918 */ /* 0x000fc00000000000 */
[----:B------:R-:W-:-:S00]  /*17f0*/  NOP ;  /* 0x0000000000007918 */ /* 0x000fc00000000000 */
.L_x_28:


//--------------------- .text._Z9getVoxelsPfiPiS_ii --------------------------
	.section	.text._Z9getVoxelsPfiPiS_ii,"ax",@progbits
	.align	128
        .global         _Z9getVoxelsPfiPiS_ii
        .type           _Z9getVoxelsPfiPiS_ii,@function
        .size           _Z9getVoxelsPfiPiS_ii,(.L_x_30 - _Z9getVoxelsPfiPiS_ii)
        .other          _Z9getVoxelsPfiPiS_ii,@"STO_CUDA_ENTRY STV_DEFAULT"
_Z9getVoxelsPfiPiS_ii:
.text._Z9getVoxelsPfiPiS_ii:
[----:B------:R-:W-:Y:S01]  /*0000*/  LDC R1, c[0x0][0x37c] ;  /* 0x0000df00ff017b82 */ /* 0x000fe20000000800 */
[----:B------:R-:W0:Y:S01]  /*0010*/  S2R R2, SR_CTAID.Y ;  /* 0x0000000000027919 */ /* 0x000e220000002600 */
[----:B------:R-:W1:Y:S01]  /*0020*/  LDCU UR6, c[0x0][0x360] ;  /* 0x00006c00ff0677ac */ /* 0x000e620008000800 */
[----:B------:R-:W0:Y:S01]  /*0030*/  S2R R5, SR_TID.Y ;  /* 0x0000000000057919 */ /* 0x000e220000002200 */
[----:B------:R-:W2:Y:S01]  /*0040*/  LDCU.64 UR4, c[0x0][0x3a0] ;  /* 0x00007400ff0477ac */ /* 0x000ea20008000a00 */
[----:B------:R-:W1:Y:S01]  /*0050*/  S2R R0, SR_CTAID.X ;  /* 0x0000000000007919 */ /* 0x000e620000002500 */
[----:B------:R-:W0:Y:S01]  /*0060*/  LDCU UR7, c[0x0][0x364] ;  /* 0x00006c80ff0777ac */ /* 0x000e220008000800 */
[----:B------:R-:W1:Y:S01]  /*0070*/  S2R R3, SR_TID.X ;  /* 0x0000000000037919 */ /* 0x000e620000002100 */
[----:B--2---:R-:W-:Y:S02]  /*0080*/  UIADD3 UR5, UPT, UPT, UR5, -0x1, URZ ;  /* 0xffffffff05057890 */ /* 0x004fe4000fffe0ff */
[----:B------:R-:W-:Y:S01]  /*0090*/  UIADD3 UR4, UPT, UPT, UR4, -0x1, URZ ;  /* 0xffffffff04047890 */ /* 0x000fe2000fffe0ff */
[----:B0-----:R-:W-:-:S05]  /*00a0*/  IMAD R2, R2, UR7, R5 ;  /* 0x0000000702027c24 */ /* 0x001fca000f8e0205 */
[----:B------:R-:W-:Y:S01]  /*00b0*/  ISETP.GE.AND P0, PT, R2, UR5, PT ;  /* 0x0000000502007c0c */ /* 0x000fe2000bf06270 */
[----:B-1----:R-:W-:-:S05]  /*00c0*/  IMAD R0, R0, UR6, R3 ;  /* 0x0000000600007c24 */ /* 0x002fca000f8e0203 */
[----:B------:R-:W-:-:S13]  /*00d0*/  ISETP.GE.OR P0, PT, R0, UR4, P0 ;  /* 0x0000000400007c0c */ /* 0x000fda0008706670 */
[----:B------:R-:W-:Y:S05]  /*00e0*/  @P0 EXIT ;  /* 0x000000000000094d */ /* 0x000fea0003800000 */
[----:B------:R-:W0:Y:S01]  /*00f0*/  LDC R13, c[0x0][0x388] ;  /* 0x0000e200ff0d7b82 */ /* 0x000e220000000800 */
[----:B------:R-:W1:Y:S07]  /*0100*/  LDCU.64 UR4, c[0x0][0x358] ;  /* 0x00006b00ff0477ac */ /* 0x000e6e0008000a00 */
[----:B------:R-:W2:Y:S01]  /*0110*/  LDC.64 R14, c[0x0][0x380] ;  /* 0x0000e000ff0e7b82 */ /* 0x000ea20000000a00 */
[----:B0-----:R-:W-:-:S04]  /*0120*/  IMAD R0, R0, R13, R2 ;  /* 0x0000000d00007224 */ /* 0x001fc800078e0202 */
[----:B--2---:R-:W-:-:S05]  /*0130*/  IMAD.WIDE R24, R0, 0x4, R14 ;  /* 0x0000000400187825 */ /* 0x004fca00078e020e */
[----:B-1----:R-:W2:Y:S01]  /*0140*/  LDG.E R4, desc[UR4][R24.64] ;  /* 0x0000000418047981 */ /* 0x002ea2000c1e1900 */
[----:B------:R-:W-:-:S03]  /*0150*/  IMAD.WIDE R2, R13, 0x4, R24 ;  /* 0x000000040d027825 */ /* 0x000fc600078e0218 */
[----:B------:R-:W3:Y:S04]  /*0160*/  LDG.E R6, desc[UR4][R24.64+0x4] ;  /* 0x0000040418067981 */ /* 0x000ee8000c1e1900 */
[----:B------:R-:W4:Y:S04]  /*0170*/  LDG.E R7, desc[UR4][R2.64] ;  /* 0x0000000402077981 */ /* 0x000f28000c1e1900 */
[----:B------:R-:W5:Y:S01]  /*0180*/  LDG.E R5, desc[UR4][R2.64+0x4] ;  /* 0x0000040402057981 */ /* 0x000f62000c1e1900 */
[----:B------:R-:W-:Y:S02]  /*0190*/  MOV R8, 0x1 ;  /* 0x0000000100087802 */ /* 0x000fe40000000f00 */
[----:B--2---:R-:W-:Y:S01]  /*01a0*/  FSETP.GT.AND P0, PT, R4, RZ, PT ;  /* 0x000000ff0400720b */ /* 0x004fe20003f04000 */
[----:B------:R-:W-:Y:S01]  /*01b0*/  HFMA2 R4, -RZ, RZ, 0, 5.9604644775390625e-08 ;  /* 0x00000001ff047431 */ /* 0x000fe200000001ff */
[----:B----4-:R-:W-:Y:S01]  /*01c0*/  FSETP.GT.AND P1, PT, R7, RZ, PT ;  /* 0x000000ff0700720b */ /* 0x010fe20003f24000 */
[----:B------:R-:W-:-:S03]  /*01d0*/  HFMA2 R7, -RZ, RZ, 0, 2.384185791015625e-07 ;  /* 0x00000004ff077431 */ /* 0x000fc600000001ff */
[----:B------:R-:W-:-:S09]  /*01e0*/  SEL R4, R4, 0xffffffff, P1 ;  /* 0xffffffff04047807 */ /* 0x000fd20000800000 */
[----:B------:R-:W-:Y:S02]  /*01f0*/  @!P1 IADD3 R7, PT, PT, -R8, 0x3, RZ ;  /* 0x0000000308079810 */ /* 0x000fe40007ffe1ff */
[----:B-----5:R-:W-:Y:S02]  /*0200*/  FSETP.GT.AND P1, PT, R5, RZ, PT ;  /* 0x000000ff0500720b */ /* 0x020fe40003f24000 */
[----:B------:R-:W-:Y:S02]  /*0210*/  @!P0 IADD3 R7, PT, PT, R4, 0x1, RZ ;  /* 0x0000000104078810 */ /* 0x000fe40007ffe0ff */
[----:B---3--:R-:W-:Y:S02]  /*0220*/  FSETP.GT.AND P0, PT, R6, RZ, PT ;  /* 0x000000ff0600720b */ /* 0x008fe40003f04000 */
[----:B------:R-:W-:-:S07]  /*0230*/  IADD3 R4, PT, PT, R7, 0x1, RZ ;  /* 0x0000000107047810 */ /* 0x000fce0007ffe0ff */
[----:B------:R-:W-:-:S04]  /*0240*/  @!P1 IADD3 R4, PT, PT, R7, -0x1, RZ ;  /* 0xffffffff07049810 */ /* 0x000fc80007ffe0ff */
[C---:B------:R-:W-:Y:S02]  /*0250*/  IADD3 R5, PT, PT, R4.reuse, 0x1, RZ ;  /* 0x0000000104057810 */ /* 0x040fe40007ffe0ff */
[----:B------:R-:W-:-:S04]  /*0260*/  @!P0 IADD3 R5, PT, PT, R4, -0x1, RZ ;  /* 0xffffffff04058810 */ /* 0x000fc80007ffe0ff */
[----:B------:R-:W-:-:S13]  /*0270*/  ISETP.GT.U32.AND P0, PT, R5, 0x4, PT ;  /* 0x000000040500780c */ /* 0x000fda0003f04070 */
[----:B------:R-:W-:Y:S05]  /*0280*/  @P0 EXIT ;  /* 0x000000000000094d */ /* 0x000fea0003800000 */
[----:B------:R-:W0:Y:S01]  /*0290*/  S2R R7, SR_LANEID ;  /* 0x0000000000077919 */ /* 0x000e220000000000 */
[----:B------:R-:W-:Y:S01]  /*02a0*/  VOTEU.ANY UR6, UPT, PT ;  /* 0x0000000000067886 */ /* 0x000fe200038e0100 */
[----:B------:R-:W1:Y:S01]  /*02b0*/  LDC.64 R4, c[0x0][0x390] ;  /* 0x0000e400ff047b82 */ /* 0x000e620000000a00 */
[----:B------:R-:W0:Y:S08]  /*02c0*/  FLO.U32 R8, UR6 ;  /* 0x0000000600087d00 */ /* 0x000e3000080e0000 */
[----:B------:R-:W1:Y:S01]  /*02d0*/  POPC R11, UR6 ;  /* 0x00000006000b7d09 */ /* 0x000e620008000000 */
[----:B0-----:R-:W-:Y:S01]  /*02e0*/  ISETP.EQ.U32.AND P0, PT, R8, R7, PT ;  /* 0x000000070800720c */ /* 0x001fe20003f02070 */
[----:B------:R-:W0:Y:S01]  /*02f0*/  S2R R9, SR_LTMASK ;  /* 0x0000000000097919 */ /* 0x000e220000003900 */
[----:B------:R-:W2:Y:S11]  /*0300*/  LDC.64 R6, c[0x0][0x390] ;  /* 0x0000e400ff067b82 */ /* 0x000eb60000000a00 */
[----:B-1----:R1:W3:Y:S01]  /*0310*/  @P0 ATOMG.E.ADD.STRONG.GPU PT, R11, desc[UR4][R4.64], R11 ;  /* 0x8000000b040b09a8 */ /* 0x0022e200081ef104 */
[----:B0-----:R-:W-:-:S04]  /*0320*/  LOP3.LUT R12, R9, UR6, RZ, 0xc0, !PT ;  /* 0x00000006090c7c12 */ /* 0x001fc8000f8ec0ff */
[----:B------:R0:W4:Y:S01]  /*0330*/  POPC R9, R12 ;  /* 0x0000000c00097309 */ /* 0x0001220000000000 */
[----:B-1----:R-:W-:-:S05]  /*0340*/  IADD3 R5, PT, PT, R0, -R13, RZ ;  /* 0x8000000d00057210 */ /* 0x002fca0007ffe0ff */
[----:B------:R-:W-:-:S04]  /*0350*/  IMAD.WIDE R14, R5, 0x4, R14 ;  /* 0x00000004050e7825 */ /* 0x000fc800078e020e */
[----:B0-----:R-:W-:Y:S01]  /*0360*/  IMAD.WIDE R12, R13, 0x4, R2 ;  /* 0x000000040d0c7825 */ /* 0x001fe200078e0202 */
[----:B---3--:R-:W4:Y:S02]  /*0370*/  SHFL.IDX PT, R10, R11, R8, 0x1f ;  /* 0x00001f080b0a7589 */ /* 0x008f2400000e0000 */
[----:B----4-:R-:W-:-:S05]  /*0380*/  IADD3 R10, PT, PT, R10, R9, RZ ;  /* 0x000000090a0a7210 */ /* 0x010fca0007ffe0ff */
[----:B--2---:R-:W-:-:S05]  /*0390*/  IMAD.WIDE R6, R10, 0x4, R6 ;  /* 0x000000040a067825 */ /* 0x004fca00078e0206 */
[----:B------:R0:W-:Y:S04]  /*03a0*/  STG.E desc[UR4][R6.64+0x4], R0 ;  /* 0x0000040006007986 */ /* 0x0001e8000c101904 */
[----:B------:R-:W2:Y:S04]  /*03b0*/  LDG.E R9, desc[UR4][R24.64] ;  /* 0x0000000418097981 */ /* 0x000ea8000c1e1900 */
[----:B------:R-:W3:Y:S04]  /*03c0*/  LDG.E R21, desc[UR4][R24.64+0x4] ;  /* 0x0000040418157981 */ /* 0x000ee8000c1e1900 */
[----:B------:R-:W4:Y:S04]  /*03d0*/  LDG.E R5, desc[UR4][R2.64] ;  /* 0x0000000402057981 */ /* 0x000f28000c1e1900 */
[----:B------:R-:W5:Y:S04]  /*03e0*/  LDG.E R16, desc[UR4][R2.64+0x4] ;  /* 0x0000040402107981 */ /* 0x000f68000c1e1900 */
[----:B------:R-:W5:Y:S04]  /*03f0*/  LDG.E R27, desc[UR4][R14.64+0x4] ;  /* 0x000004040e1b7981 */ /* 0x000f68000c1e1900 */
[----:B------:R-:W5:Y:S04]  /*0400*/  LDG.E R17, desc[UR4][R2.64+-0x4] ;  /* 0xfffffc0402117981 */ /* 0x000f68000c1e1900 */
[----:B------:R-:W5:Y:S04]  /*0410*/  LDG.E R8, desc[UR4][R24.64+-0x4] ;  /* 0xfffffc0418087981 */ /* 0x000f68000c1e1900 */
[----:B------:R-:W5:Y:S04]  /*0420*/  LDG.E R19, desc[UR4][R14.64+-0x4] ;  /* 0xfffffc040e137981 */ /* 0x000f68000c1e1900 */
[----:B------:R-:W5:Y:S04]  /*0430*/  LDG.E R22, desc[UR4][R12.64+0x4] ;  /* 0x000004040c167981 */ /* 0x000f68000c1e1900 */
[----:B------:R-:W5:Y:S04]  /*0440*/  LDG.E R18, desc[UR4][R24.64+0x8] ;  /* 0x0000080418127981 */ /* 0x000f68000c1e1900 */
[----:B------:R-:W5:Y:S04]  /*0450*/  LDG.E R23, desc[UR4][R12.64+0x8] ;  /* 0x000008040c177981 */ /* 0x000f68000c1e1900 */
[----:B------:R1:W5:Y:S04]  /*0460*/  LDG.E R4, desc[UR4][R2.64+0x8] ;  /* 0x0000080402047981 */ /* 0x000368000c1e1900 */
[----:B0-----:R-:W5:Y:S04]  /*0470*/  LDG.E R7, desc[UR4][R14.64+0x8] ;  /* 0x000008040e077981 */ /* 0x001f68000c1e1900 */
[----:B------:R0:W5:Y:S01]  /*0480*/  LDG.E R6, desc[UR4][R14.64] ;  /* 0x000000040e067981 */ /* 0x000162000c1e1900 */
[----:B-1----:R-:W1:Y:S03]  /*0490*/  LDC.64 R2, c[0x0][0x398] ;  /* 0x0000e600ff027b82 */ /* 0x002e660000000a00 */
[----:B------:R-:W5:Y:S04]  /*04a0*/  LDG.E R0, desc[UR4][R12.64] ;  /* 0x000000040c007981 */ /* 0x000f68000c1e1900 */
[----:B------:R4:W5:Y:S01]  /*04b0*/  LDG.E R11, desc[UR4][R12.64+-0x4] ;  /* 0xfffffc040c0b7981 */ /* 0x000962000c1e1900 */
[----:B--2---:R-:W-:Y:S01]  /*04c0*/  FMUL R24, R9, 6 ;  /* 0x40c0000009187820 */ /* 0x004fe20000400000 */
[C---:B---3--:R-:W-:Y:S01]  /*04d0*/  FMUL R28, R21.reuse, 4 ;  /* 0x40800000151c7820 */ /* 0x048fe20000400000 */
[----:B------:R-:W-:-:S02]  /*04e0*/  FMUL R26, R21, 9 ;  /* 0x41100000151a7820 */ /* 0x000fc40000400000 */
[----:B0-----:R-:W-:Y:S01]  /*04f0*/  FFMA R14, R21, 6, -R24 ;  /* 0x40c00000150e7823 */ /* 0x001fe20000000818 */
[C---:B------:R-:W-:Y:S01]  /*0500*/  FFMA R28, R9.reuse, 4, -R28 ;  /* 0x40800000091c7823 */ /* 0x040fe2000000081c */
[----:B------:R-:W-:Y:S02]  /*0510*/  FFMA R26, R9, 9, -R26 ;  /* 0x41100000091a7823 */ /* 0x000fe4000000081a */
[C---:B----4-:R-:W-:Y:S01]  /*0520*/  FFMA R15, R5.reuse, 6, R14 ;  /* 0x40c00000050f7823 */ /* 0x050fe2000000000e */
[C---:B------:R-:W-:Y:S01]  /*0530*/  FFMA R25, R5.reuse, -4, R28 ;  /* 0xc080000005197823 */ /* 0x040fe2000000001c */
[----:B------:R-:W-:Y:S02]  /*0540*/  FFMA R13, R5, -9, R26 ;  /* 0xc1100000050d7823 */ /* 0x000fe4000000001a */
[C---:B-----5:R-:W-:Y:S01]  /*0550*/  FFMA R14, R16.reuse, -6, R15 ;  /* 0xc0c00000100e7823 */ /* 0x060fe2000000000f */
[----:B------:R-:W-:Y:S01]  /*0560*/  FADD R24, R9, R9 ;  /* 0x0000000909187221 */ /* 0x000fe20000000000 */
[C---:B------:R-:W-:Y:S01]  /*0570*/  FADD R12, R16.reuse, -R27 ;  /* 0x8000001b100c7221 */ /* 0x040fe20000000000 */
[C---:B------:R-:W-:Y:S01]  /*0580*/  FFMA R15, R16.reuse, 4, R25 ;  /* 0x40800000100f7823 */ /* 0x040fe20000000019 */
[----:B------:R-:W-:Y:S01]  /*0590*/  FADD R25, R5, R5 ;  /* 0x0000000505197221 */ /* 0x000fe20000000000 */
[C---:B------:R-:W-:Y:S01]  /*05a0*/  FFMA R13, R16.reuse, 9, R13 ;  /* 0x41100000100d7823 */ /* 0x040fe2000000000d */
[----:B------:R-:W-:Y:S01]  /*05b0*/  FADD R16, R16, -R17 ;  /* 0x8000001110107221 */ /* 0x000fe20000000000 */
[----:B------:R-:W-:Y:S01]  /*05c0*/  FADD R26, -R17, R12 ;  /* 0x0000000c111a7221 */ /* 0x000fe20000000100 */
[----:B------:R-:W-:Y:S01]  /*05d0*/  FADD R17, R24, -R25 ;  /* 0x8000001918117221 */ /* 0x000fe20000000000 */
[----:B------:R-:W-:Y:S01]  /*05e0*/  FADD R24, R21, -R8 ;  /* 0x8000000815187221 */ /* 0x000fe20000000000 */
[----:B------:R-:W-:Y:S01]  /*05f0*/  FADD R20, R9, R9 ;  /* 0x0000000909147221 */ /* 0x000fe20000000000 */
[C---:B------:R-:W-:Y:S01]  /*0600*/  FADD R29, R21.reuse, R21 ;  /* 0x00000015151d7221 */ /* 0x040fe20000000000 */
[----:B------:R-:W-:Y:S01]  /*0610*/  SHF.L.U32 R25, R10, 0x4, RZ ;  /* 0x000000040a197819 */ /* 0x000fe200000006ff */
[----:B------:R-:W-:Y:S01]  /*0620*/  FADD R19, R26, R19 ;  /* 0x000000131a137221 */ /* 0x000fe20000000000 */
[C---:B------:R-:W-:Y:S01]  /*0630*/  FMUL R26, R21.reuse, 3 ;  /* 0x40400000151a7820 */ /* 0x040fe20000400000 */
[----:B------:R-:W-:Y:S01]  /*0640*/  FADD R22, -R21, R22 ;  /* 0x0000001615167221 */ /* 0x000fe20000000100 */
[----:B------:R-:W-:Y:S01]  /*0650*/  FMUL R21, R24, 0.5 ;  /* 0x3f00000018157820 */ /* 0x000fe20000400000 */
[----:B------:R-:W-:Y:S01]  /*0660*/  FADD R20, R20, -R29 ;  /* 0x8000001d14147221 */ /* 0x000fe20000000000 */
[----:B-1----:R-:W-:-:S04]  /*0670*/  IMAD.WIDE R2, R25, 0x4, R2 ;  /* 0x0000000419027825 */ /* 0x002fc800078e0202 */
[----:B------:R-:W-:Y:S01]  /*0680*/  FADD R23, -R18, R23 ;  /* 0x0000001712177221 */ /* 0x000fe20000000100 */
[----:B------:R-:W-:Y:S01]  /*0690*/  FADD R18, -R9, R18 ;  /* 0x0000001209127221 */ /* 0x000fe20000000100 */
[----:B------:R-:W-:Y:S01]  /*06a0*/  FMUL R25, R21, 3 ;  /* 0x4040000015197820 */ /* 0x000fe20000400000 */
[----:B------:R-:W-:Y:S02]  /*06b0*/  FFMA R27, R9, -3, R26 ;  /* 0xc0400000091b7823 */ /* 0x000fe4000000001a */
[----:B------:R-:W-:Y:S01]  /*06c0*/  FMUL R10, R18, 0.5 ;  /* 0x3f000000120a7820 */ /* 0x000fe20000400000 */
[C---:B------:R-:W-:Y:S01]  /*06d0*/  FADD R18, R21.reuse, R21 ;  /* 0x0000001515127221 */ /* 0x040fe20000000000 */
[C---:B------:R-:W-:Y:S01]  /*06e0*/  FADD R20, R21.reuse, R20 ;  /* 0x0000001415147221 */ /* 0x040fe20000000000 */
[----:B------:R-:W-:Y:S01]  /*06f0*/  FFMA R13, R21, 6, R13 ;  /* 0x40c00000150d7823 */ /* 0x000fe2000000000d */
[----:B------:R-:W-:Y:S01]  /*0700*/  FADD R24, -R25, R14 ;  /* 0x0000000e19187221 */ /* 0x000fe20000000100 */
[----:B------:R-:W-:Y:S01]  /*0710*/  FADD R29, R27, -R18 ;  /* 0x800000121b1d7221 */ /* 0x000fe20000000000 */
[C---:B------:R-:W-:Y:S01]  /*0720*/  FADD R27, R10.reuse, R20 ;  /* 0x000000140a1b7221 */ /* 0x040fe20000000000 */
[C---:B------:R-:W-:Y:S01]  /*0730*/  FFMA R20, R10.reuse, 3, R13 ;  /* 0x404000000a147823 */ /* 0x040fe2000000000d */
[C---:B------:R-:W-:Y:S01]  /*0740*/  FFMA R13, R10.reuse, -3, R24 ;  /* 0xc04000000a0d7823 */ /* 0x040fe20000000018 */
[C---:B------:R-:W-:Y:S01]  /*0750*/  FADD R29, -R10.reuse, R29 ;  /* 0x0000001d0a1d7221 */ /* 0x040fe20000000100 */
[----:B------:R-:W-:Y:S01]  /*0760*/  FFMA R24, R21, -4, R14 ;  /* 0xc080000015187823 */ /* 0x000fe2000000000e */
[----:B------:R-:W-:Y:S01]  /*0770*/  FADD R10, R10, R10 ;  /* 0x0000000a0a0a7221 */ /* 0x000fe20000000000 */
[----:B------:R-:W-:Y:S01]  /*0780*/  FADD R14, R4, -R7 ;  /* 0x80000007040e7221 */ /* 0x000fe20000000000 */
[----:B------:R-:W-:-:S02]  /*0790*/  FADD R15, R18, R15 ;  /* 0x0000000f120f7221 */ /* 0x000fc40000000000 */
[----:B------:R-:W-:Y:S01]  /*07a0*/  FADD R7, R24, -R10 ;  /* 0x8000000a18077221 */ /* 0x000fe20000000000 */
[C---:B------:R-:W-:Y:S01]  /*07b0*/  FADD R14, -R5.reuse, R14 ;  /* 0x0000000e050e7221 */ /* 0x040fe20000000100 */
[----:B------:R-:W-:Y:S01]  /*07c0*/  FADD R10, R10, R15 ;  /* 0x0000000f0a0a7221 */ /* 0x000fe20000000000 */
[C---:B------:R-:W-:Y:S01]  /*07d0*/  FADD R15, -R5.reuse, R4 ;  /* 0x00000004050f7221 */ /* 0x040fe20000000100 */
[----:B------:R-:W-:Y:S01]  /*07e0*/  FMUL R16, R16, 0.5 ;  /* 0x3f00000010107820 */ /* 0x000fe20000400000 */
[C---:B------:R-:W-:Y:S01]  /*07f0*/  FMUL R24, R5.reuse, 3 ;  /* 0x4040000005187820 */ /* 0x040fe20000400000 */
[----:B------:R-:W-:Y:S01]  /*0800*/  FADD R4, R6, R14 ;  /* 0x0000000e06047221 */ /* 0x000fe20000000000 */
[----:B------:R-:W-:Y:S01]  /*0810*/  FADD R6, R5, -R6 ;  /* 0x8000000605067221 */ /* 0x000fe20000000000 */
[----:B------:R-:W-:Y:S01]  /*0820*/  FADD R14, -R0, R23 ;  /* 0x00000017000e7221 */ /* 0x000fe20000000100 */
[----:B------:R-:W-:Y:S01]  /*0830*/  FADD R5, -R9, R0 ;  /* 0x0000000009057221 */ /* 0x000fe20000000100 */
[----:B------:R-:W-:Y:S01]  /*0840*/  FMUL R15, R15, 0.5 ;  /* 0x3f0000000f0f7820 */ /* 0x000fe20000400000 */
[C---:B------:R-:W-:Y:S01]  /*0850*/  FADD R23, R16.reuse, R16 ;  /* 0x0000001010177221 */ /* 0x040fe20000000000 */
[----:B------:R-:W-:Y:S01]  /*0860*/  FFMA R0, R9, -3, R24 ;  /* 0xc040000009007823 */ /* 0x000fe20000000018 */
[C---:B------:R-:W-:Y:S01]  /*0870*/  FFMA R24, R16.reuse, -6, R20 ;  /* 0xc0c0000010187823 */ /* 0x040fe20000000014 */
[C---:B------:R-:W-:Y:S01]  /*0880*/  FFMA R25, R16.reuse, 3, -R25 ;  /* 0x4040000010197823 */ /* 0x040fe20000000819 */
[C---:B------:R-:W-:Y:S01]  /*0890*/  FFMA R26, R16.reuse, 3, R13 ;  /* 0x40400000101a7823 */ /* 0x040fe2000000000d */
[----:B------:R-:W-:Y:S01]  /*08a0*/  FFMA R20, R16, 4, R7 ;  /* 0x4080000010147823 */ /* 0x000fe20000000007 */
[----:B------:R-:W-:Y:S01]  /*08b0*/  FADD R16, R15, R15 ;  /* 0x0000000f0f107221 */ /* 0x000fe20000000000 */
[----:B------:R-:W-:Y:S01]  /*08c0*/  FADD R10, -R23, R10 ;  /* 0x0000000a170a7221 */ /* 0x000fe20000000100 */
[----:B------:R-:W-:Y:S01]  /*08d0*/  FMUL R6, R6, 0.5 ;  /* 0x3f00000006067820 */ /* 0x000fe20000400000 */
[----:B------:R-:W-:Y:S01]  /*08e0*/  FADD R14, R9, R14 ;  /* 0x0000000e090e7221 */ /* 0x000fe20000000000 */
[----:B------:R0:W-:Y:S01]  /*08f0*/  STG.E desc[UR4][R2.64], R9 ;  /* 0x0000000902007986 */ /* 0x0001e2000c101904 */
[C---:B------:R-:W-:Y:S01]  /*0900*/  FFMA R7, R15.reuse, -3, R24 ;  /* 0xc04000000f077823 */ /* 0x040fe20000000018 */
[----:B------:R-:W-:Y:S01]  /*0910*/  FFMA R13, R15, 3, R26 ;  /* 0x404000000f0d7823 */ /* 0x000fe2000000001a */
[----:B------:R-:W-:Y:S01]  /*0920*/  FADD R15, R20, R16 ;  /* 0x00000010140f7221 */ /* 0x000fe20000000000 */
[----:B------:R-:W-:Y:S01]  /*0930*/  FADD R11, R22, -R11 ;  /* 0x8000000b160b7221 */ /* 0x000fe20000000000 */
[----:B------:R-:W-:Y:S01]  /*0940*/  FADD R18, R18, -R23 ;  /* 0x8000001712127221 */ /* 0x000fe20000000000 */
[----:B------:R-:W-:Y:S01]  /*0950*/  FFMA R13, R6, -4, R13 ;  /* 0xc0800000060d7823 */ /* 0x000fe2000000000d */
[----:B0-----:R-:W-:Y:S01]  /*0960*/  FADD R9, -R16, R10 ;  /* 0x0000000a10097221 */ /* 0x001fe20000000100 */
[----:B------:R-:W-:Y:S01]  /*0970*/  FMUL R10, R5, 0.5 ;  /* 0x3f000000050a7820 */ /* 0x000fe20000400000 */
[----:B------:R-:W-:Y:S01]  /*0980*/  FMUL R5, R6, 3 ;  /* 0x4040000006057820 */ /* 0x000fe20000400000 */
[----:B------:R-:W-:Y:S01]  /*0990*/  FMUL R16, R12, 0.5 ;  /* 0x3f0000000c107820 */ /* 0x000fe20000400000 */
[----:B------:R-:W-:-:S02]  /*09a0*/  FFMA R7, R6, 6, R7 ;  /* 0x40c0000006077823 */ /* 0x000fc40000000007 */
[----:B------:R-:W-:Y:S01]  /*09b0*/  FADD R23, -R5, R15 ;  /* 0x0000000f05177221 */ /* 0x000fe20000000100 */
[----:B------:R-:W-:Y:S01]  /*09c0*/  FADD R8, R8, R11 ;  /* 0x0000000b08087221 */ /* 0x000fe20000000000 */
[----:B------:R-:W-:Y:S01]  /*09d0*/  FADD R11, R6, R6 ;  /* 0x00000006060b7221 */ /* 0x000fe20000000000 */
[C---:B------:R-:W-:Y:S01]  /*09e0*/  FFMA R12, R16.reuse, 4, R13 ;  /* 0x40800000100c7823 */ /* 0x040fe2000000000d */
[C---:B------:R-:W-:Y:S01]  /*09f0*/  FFMA R5, R16.reuse, 3, -R5 ;  /* 0x4040000010057823 */ /* 0x040fe20000000805 */
[C---:B------:R-:W-:Y:S01]  /*0a00*/  FFMA R15, R16.reuse, -6, R7 ;  /* 0xc0c00000100f7823 */ /* 0x040fe20000000007 */
[C---:B------:R-:W-:Y:S01]  /*0a10*/  FFMA R13, R16.reuse, 3, R23 ;  /* 0x40400000100d7823 */ /* 0x040fe20000000017 */
[----:B------:R-:W-:Y:S01]  /*0a20*/  FADD R16, R16, R16 ;  /* 0x0000001010107221 */ /* 0x000fe20000000000 */
[C---:B------:R-:W-:Y:S01]  /*0a30*/  FADD R23, R11.reuse, R9 ;  /* 0x000000090b177221 */ /* 0x040fe20000000000 */
[C---:B------:R-:W-:Y:S01]  /*0a40*/  FADD R7, -R11.reuse, R0 ;  /* 0x000000000b077221 */ /* 0x040fe20000000100 */
[----:B------:R-:W-:Y:S01]  /*0a50*/  FADD R9, R6, R17 ;  /* 0x0000001106097221 */ /* 0x000fe20000000000 */
[----:B------:R-:W-:Y:S01]  /*0a60*/  FADD R0, R11, -R16 ;  /* 0x800000100b007221 */ /* 0x000fe20000000000 */
[----:B------:R-:W-:Y:S01]  /*0a70*/  FMUL R11, R22, 0.5 ;  /* 0x3f000000160b7820 */ /* 0x000fe20000400000 */
[----:B------:R-:W-:Y:S01]  /*0a80*/  FADD R17, R10, R10 ;  /* 0x0000000a0a117221 */ /* 0x000fe20000000000 */
[----:B------:R-:W-:Y:S01]  /*0a90*/  FADD R24, -R16, R23 ;  /* 0x0000001710187221 */ /* 0x000fe20000000100 */
[C---:B------:R-:W-:Y:S01]  /*0aa0*/  FADD R9, R10.reuse, R9 ;  /* 0x000000090a097221 */ /* 0x040fe20000000000 */
[C---:B------:R-:W-:Y:S01]  /*0ab0*/  FADD R7, -R10.reuse, R7 ;  /* 0x000000070a077221 */ /* 0x040fe20000000100 */
[C---:B------:R-:W-:Y:S01]  /*0ac0*/  FFMA R16, R10.reuse, 3, R15 ;  /* 0x404000000a107823 */ /* 0x040fe2000000000f */
[----:B------:R-:W-:Y:S01]  /*0ad0*/  FFMA R20, R10, -3, R13 ;  /* 0xc04000000a147823 */ /* 0x000fe2000000000d */
[----:B------:R-:W-:Y:S01]  /*0ae0*/  FADD R10, R12, -R17 ;  /* 0x800000110c0a7221 */ /* 0x000fe20000000000 */
[----:B------:R-:W-:Y:S01]  /*0af0*/  FADD R13, R11, R11 ;  /* 0x0000000b0b0d7221 */ /* 0x000fe20000000000 */
[----:B------:R-:W-:Y:S01]  /*0b00*/  FADD R24, R17, R24 ;  /* 0x0000001811187221 */ /* 0x000fe20000000000 */
[----:B------:R-:W-:Y:S01]  /*0b10*/  FMUL R19, R19, 0.25 ;  /* 0x3e80000013137820 */ /* 0x000fe20000400000 */
[C---:B------:R-:W-:Y:S01]  /*0b20*/  FFMA R12, R11.reuse, -3, R16 ;  /* 0xc04000000b0c7823 */ /* 0x040fe20000000010 */
[----:B------:R-:W-:Y:S01]  /*0b30*/  FMUL R4, R4, 0.25 ;  /* 0x3e80000004047820 */ /* 0x000fe20000400000 */
[----:B------:R-:W-:Y:S01]  /*0b40*/  FADD R15, R10, R13 ;  /* 0x0000000d0a0f7221 */ /* 0x000fe20000000000 */
[----:B------:R-:W-:Y:S01]  /*0b50*/  FFMA R11, R11, 3, R20 ;  /* 0x404000000b0b7823 */ /* 0x000fe20000000014 */
[----:B------:R-:W-:Y:S01]  /*0b60*/  FADD R16, R19, R19 ;  /* 0x0000001313107221 */ /* 0x000fe20000000000 */
[----:B------:R-:W-:Y:S01]  /*0b70*/  FADD R10, -R13, R24 ;  /* 0x000000180d0a7221 */ /* 0x000fe20000000100 */
[----:B------:R-:W-:Y:S01]  /*0b80*/  FMUL R8, R8, 0.25 ;  /* 0x3e80000008087820 */ /* 0x000fe20000400000 */
[----:B------:R-:W-:Y:S01]  /*0b90*/  FADD R13, R4, R4 ;  /* 0x00000004040d7221 */ /* 0x000fe20000000000 */
[C---:B------:R-:W-:Y:S01]  /*0ba0*/  FFMA R12, R19.reuse, 4, R12 ;  /* 0x40800000130c7823 */ /* 0x040fe2000000000c */
[C---:B------:R-:W-:Y:S01]  /*0bb0*/  FADD R20, -R16.reuse, R15 ;  /* 0x0000000f10147221 */ /* 0x040fe20000000100 */
[----:B------:R-:W-:Y:S01]  /*0bc0*/  FADD R17, -R16, R11 ;  /* 0x0000000b10117221 */ /* 0x000fe20000000100 */
[C---:B------:R-:W-:Y:S01]  /*0bd0*/  FADD R10, R19.reuse, R10 ;  /* 0x0000000a130a7221 */ /* 0x040fe20000000000 */
[----:B------:R-:W-:Y:S01]  /*0be0*/  FADD R12, R12, R13 ;  /* 0x0000000d0c0c7221 */ /* 0x000fe20000000000 */
[----:B------:R-:W-:Y:S01]  /*0bf0*/  FADD R15, R8, R8 ;  /* 0x00000008080f7221 */ /* 0x000fe20000000000 */
[----:B------:R-:W-:Y:S01]  /*0c00*/  FADD R11, R19, R0 ;  /* 0x00000000130b7221 */ /* 0x000fe20000000000 */
[----:B------:R-:W-:Y:S01]  /*0c10*/  FADD R13, -R13, R20 ;  /* 0x000000140d0d7221 */ /* 0x000fe20000000100 */
[C---:B------:R-:W-:Y:S01]  /*0c20*/  FADD R0, -R4.reuse, R17 ;  /* 0x0000001104007221 */ /* 0x040fe20000000100 */
[----:B------:R-:W-:Y:S01]  /*0c30*/  FADD R10, R4, R10 ;  /* 0x0000000a040a7221 */ /* 0x000fe20000000000 */
[----:B------:R-:W-:Y:S01]  /*0c40*/  FADD R17, R12, R15 ;  /* 0x0000000f0c117221 */ /* 0x000fe20000000000 */
[----:B------:R-:W-:Y:S01]  /*0c50*/  FADD R25, -R16, R25 ;  /* 0x0000001910197221 */ /* 0x000fe20000000100 */
[----:B------:R-:W-:Y:S01]  /*0c60*/  FADD R5, R5, -R16 ;  /* 0x8000001005057221 */ /* 0x000fe20000000000 */
[----:B------:R-:W-:Y:S01]  /*0c70*/  FADD R23, R19, R18 ;  /* 0x0000001213177221 */ /* 0x000fe20000000000 */
[----:B------:R-:W-:Y:S01]  /*0c80*/  FADD R15, -R15, R0 ;  /* 0x000000000f0f7221 */ /* 0x000fe20000000100 */
[C---:B------:R-:W-:Y:S01]  /*0c90*/  FADD R13, -R8.reuse, R13 ;  /* 0x0000000d080d7221 */ /* 0x040fe20000000100 */
[----:B------:R-:W-:Y:S01]  /*0ca0*/  FADD R10, R8, R10 ;  /* 0x0000000a080a7221 */ /* 0x000fe20000000000 */
[----:B------:R-:W-:Y:S01]  /*0cb0*/  FADD R11, R4, R11 ;  /* 0x0000000b040b7221 */ /* 0x000fe20000000000 */
[C---:B------:R-:W-:Y:S01]  /*0cc0*/  FADD R23, R8.reuse, R23 ;  /* 0x0000001708177221 */ /* 0x040fe20000000000 */
[C---:B------:R-:W-:Y:S01]  /*0cd0*/  FADD R25, -R8.reuse, R25 ;  /* 0x0000001908197221 */ /* 0x040fe20000000100 */
[----:B------:R-:W-:Y:S01]  /*0ce0*/  FADD R5, -R8, R5 ;  /* 0x0000000508057221 */ /* 0x000fe20000000100 */
[C---:B------:R-:W-:Y:S01]  /*0cf0*/  FFMA R13, R14.reuse, -0.25, R13 ;  /* 0xbe8000000e0d7823 */ /* 0x040fe2000000000d */
[C---:B------:R-:W-:Y:S01]  /*0d00*/  FFMA R17, R14.reuse, 0.25, R17 ;  /* 0x3e8000000e117823 */ /* 0x040fe20000000011 */
[C---:B------:R-:W-:Y:S01]  /*0d10*/  FFMA R15, R14.reuse, -0.25, R15 ;  /* 0xbe8000000e0f7823 */ /* 0x040fe2000000000f */
[----:B------:R-:W-:Y:S01]  /*0d20*/  FFMA R10, R14, 0.25, R10 ;  /* 0x3e8000000e0a7823 */ /* 0x000fe2000000000a */
[----:B------:R-:W-:Y:S04]  /*0d30*/  STG.E desc[UR4][R2.64+0x10], R6 ;  /* 0x0000100602007986 */ /* 0x000fe8000c101904 */
        /* <DEDUP_REMOVED lines=13> */
[----:B------:R-:W-:Y:S01]  /*0e10*/  STG.E desc[UR4][R2.64+0x3c], R10 ;  /* 0x00003c0a02007986 */ /* 0x000fe2000c101904 */
[----:B------:R-:W-:Y:S05]  /*0e20*/  EXIT ;  /* 0x000000000000794d */ /* 0x000fea0003800000 */
.L_x_26:
        /* <DEDUP_REMOVED lines=13> */
.L_x_30:


//--------------------- .nv.shared.reserved.0     --------------------------
	.section	.nv.shared.reserved.0,"aw",@nobits
	.weak		__nv_reservedSMEM_offset_0_alias
	.size		__nv_reservedSMEM_offset_0_alias, 0, 64
	.other		__nv_reservedSMEM_offset_0_alias,@"STO_CUDA_RESERVED_SHARED STV_DEFAULT"
__nv_reservedSMEM_offset_0_alias:
	.zero		0
	.zero		64


//--------------------- .nv.constant0._Z9reinitPhiPfiS_PiS_iiff --------------------------
	.section	.nv.constant0._Z9reinitPhiPfiS_PiS_iiff,"a",@progbits
	.sectionflags	@""
	.align	4
.nv.constant0._Z9reinitPhiPfiS_PiS_iiff:
	.zero		952


//--------------------- .nv.constant0._Z9getVoxelsPfiPiS_ii --------------------------
	.section	.nv.constant0._Z9getVoxelsPfiPiS_ii,"a",@progbits
	.sectionflags	@""
	.align	4
.nv.constant0._Z9getVoxelsPfiPiS_ii:
	.zero		936


//--------------------- SYMBOLS --------------------------

	.type		.nv.reservedSmem.offset0,@object
	.size		.nv.reservedSmem.offset0,0x4
